//
// Generated by NVIDIA NVVM Compiler
//
// Compiler Build ID: CL-36424714
// Cuda compilation tools, release 13.0, V13.0.88
// Based on NVVM 20.0.0
//

.version 9.0
.target sm_100
.address_size 64

	// .globl	_Z13softmaxKernelPfS_ii
// _ZZ13softmaxKernelPfS_iiE5shMem has been demoted

.visible .entry _Z13softmaxKernelPfS_ii(
	.param .u64 .ptr .align 1 _Z13softmaxKernelPfS_ii_param_0,
	.param .u64 .ptr .align 1 _Z13softmaxKernelPfS_ii_param_1,
	.param .u32 _Z13softmaxKernelPfS_ii_param_2,
	.param .u32 _Z13softmaxKernelPfS_ii_param_3
)
{
	.reg .pred 	%p<40>;
	.reg .b32 	%r<71>;
	.reg .b32 	%f<126>;
	.reg .b64 	%rd<16>;
	// demoted variable
	.shared .align 4 .b8 _ZZ13softmaxKernelPfS_iiE5shMem[4096];
	ld.param.u64 	%rd4, [_Z13softmaxKernelPfS_ii_param_0];
	ld.param.u64 	%rd5, [_Z13softmaxKernelPfS_ii_param_1];
	ld.param.u32 	%r14, [_Z13softmaxKernelPfS_ii_param_2];
	ld.param.u32 	%r13, [_Z13softmaxKernelPfS_ii_param_3];
	mov.u32 	%r1, %ctaid.x;
	setp.gt.u32 	%p2, %r1, %r14;
	@%p2 bra 	$L__BB0_24;
	cvta.to.global.u64 	%rd6, %rd4;
	mul.lo.s32 	%r15, %r13, %r1;
	cvt.u64.u32 	%rd1, %r15;
	mul.wide.u32 	%rd7, %r15, 4;
	add.s64 	%rd2, %rd6, %rd7;
	mov.u32 	%r70, %tid.x;
	setp.ge.s32 	%p3, %r70, %r13;
	mov.f32 	%f120, 0f00000000;
	mov.f32 	%f119, 0fFF800000;
	@%p3 bra 	$L__BB0_6;
	mov.f32 	%f119, 0fFF800000;
	mov.f32 	%f120, 0f00000000;
	mov.u32 	%r3, %ntid.x;
	mov.u32 	%r69, %r70;
$L__BB0_3:
	mul.wide.s32 	%rd8, %r69, 4;
	add.s64 	%rd9, %rd2, %rd8;
	ld.global.nc.f32 	%f3, [%rd9];
	setp.leu.f32 	%p4, %f3, %f119;
	@%p4 bra 	$L__BB0_5;
	sub.f32 	%f25, %f119, %f3;
	fma.rn.f32 	%f26, %f25, 0f3BBB989D, 0f3F000000;
	cvt.sat.f32.f32 	%f27, %f26;
	mov.f32 	%f28, 0f4B400001;
	mov.f32 	%f29, 0f437C0000;
	fma.rm.f32 	%f30, %f27, %f29, %f28;
	add.f32 	%f31, %f30, 0fCB40007F;
	neg.f32 	%f32, %f31;
	fma.rn.f32 	%f33, %f25, 0f3FB8AA3B, %f32;
	fma.rn.f32 	%f34, %f25, 0f32A57060, %f33;
	mov.b32 	%r16, %f30;
	shl.b32 	%r17, %r16, 23;
	mov.b32 	%f35, %r17;
	ex2.approx.ftz.f32 	%f36, %f34;
	mul.f32 	%f37, %f36, %f35;
	mul.f32 	%f120, %f120, %f37;
	mov.f32 	%f119, %f3;
$L__BB0_5:
	sub.f32 	%f38, %f3, %f119;
	fma.rn.f32 	%f39, %f38, 0f3BBB989D, 0f3F000000;
	cvt.sat.f32.f32 	%f40, %f39;
	mov.f32 	%f41, 0f4B400001;
	mov.f32 	%f42, 0f437C0000;
	fma.rm.f32 	%f43, %f40, %f42, %f41;
	add.f32 	%f44, %f43, 0fCB40007F;
	neg.f32 	%f45, %f44;
	fma.rn.f32 	%f46, %f38, 0f3FB8AA3B, %f45;
	fma.rn.f32 	%f47, %f38, 0f32A57060, %f46;
	mov.b32 	%r18, %f43;
	shl.b32 	%r19, %r18, 23;
	mov.b32 	%f48, %r19;
	ex2.approx.ftz.f32 	%f49, %f47;
	fma.rn.f32 	%f120, %f49, %f48, %f120;
	add.s32 	%r69, %r69, %r3;
	setp.lt.s32 	%p5, %r69, %r13;
	@%p5 bra 	$L__BB0_3;
$L__BB0_6:
	mov.u32 	%r6, %ntid.x;
	max.u32 	%r20, %r6, %r13;
	shr.u32 	%r7, %r20, 5;
	and.b32  	%r8, %r70, 31;
	mov.b32 	%r21, %f119;
	shfl.sync.down.b32	%r22|%p6, %r21, 16, 31, -1;
	mov.b32 	%f50, %r22;
	max.f32 	%f51, %f119, %f50;
	mov.b32 	%r23, %f51;
	shfl.sync.down.b32	%r24|%p7, %r23, 8, 31, -1;
	mov.b32 	%f52, %r24;
	max.f32 	%f53, %f51, %f52;
	mov.b32 	%r25, %f53;
	shfl.sync.down.b32	%r26|%p8, %r25, 4, 31, -1;
	mov.b32 	%f54, %r26;
	max.f32 	%f55, %f53, %f54;
	mov.b32 	%r27, %f55;
	shfl.sync.down.b32	%r28|%p9, %r27, 2, 31, -1;
	mov.b32 	%f56, %r28;
	max.f32 	%f57, %f55, %f56;
	mov.b32 	%r29, %f57;
	shfl.sync.down.b32	%r30|%p10, %r29, 1, 31, -1;
	mov.b32 	%f58, %r30;
	max.f32 	%f10, %f57, %f58;
	setp.ne.s32 	%p11, %r8, 0;
	shr.u32 	%r31, %r70, 3;
	mov.u32 	%r32, _ZZ13softmaxKernelPfS_iiE5shMem;
	add.s32 	%r9, %r32, %r31;
	@%p11 bra 	$L__BB0_8;
	st.shared.f32 	[%r9], %f10;
$L__BB0_8:
	bar.sync 	0;
	setp.gt.u32 	%p13, %r70, 31;
	shl.b32 	%r33, %r70, 2;
	add.s32 	%r10, %r32, %r33;
	mov.pred 	%p39, 0;
	@%p13 bra 	$L__BB0_13;
	setp.ge.u32 	%p14, %r70, %r7;
	mov.f32 	%f123, 0fFF800000;
	@%p14 bra 	$L__BB0_11;
	ld.shared.f32 	%f123, [%r10];
$L__BB0_11:
	mov.b32 	%r35, %f123;
	shfl.sync.down.b32	%r36|%p16, %r35, 16, 31, -1;
	mov.b32 	%f60, %r36;
	max.f32 	%f61, %f123, %f60;
	mov.b32 	%r37, %f61;
	shfl.sync.down.b32	%r38|%p17, %r37, 8, 31, -1;
	mov.b32 	%f62, %r38;
	max.f32 	%f63, %f61, %f62;
	mov.b32 	%r39, %f63;
	shfl.sync.down.b32	%r40|%p18, %r39, 4, 31, -1;
	mov.b32 	%f64, %r40;
	max.f32 	%f65, %f63, %f64;
	mov.b32 	%r41, %f65;
	shfl.sync.down.b32	%r42|%p19, %r41, 2, 31, -1;
	mov.b32 	%f66, %r42;
	max.f32 	%f67, %f65, %f66;
	mov.b32 	%r43, %f67;
	shfl.sync.down.b32	%r44|%p20, %r43, 1, 31, -1;
	mov.b32 	%f68, %r44;
	max.f32 	%f13, %f67, %f68;
	setp.ne.s32 	%p21, %r70, 0;
	@%p21 bra 	$L__BB0_13;
	st.shared.f32 	[_ZZ13softmaxKernelPfS_iiE5shMem], %f13;
	mov.pred 	%p39, -1;
$L__BB0_13:
	setp.ne.s32 	%p23, %r8, 0;
	bar.sync 	0;
	ld.shared.f32 	%f14, [_ZZ13softmaxKernelPfS_iiE5shMem];
	bar.sync 	0;
	sub.f32 	%f69, %f119, %f14;
	fma.rn.f32 	%f70, %f69, 0f3BBB989D, 0f3F000000;
	cvt.sat.f32.f32 	%f71, %f70;
	mov.f32 	%f72, 0f4B400001;
	mov.f32 	%f73, 0f437C0000;
	fma.rm.f32 	%f74, %f71, %f73, %f72;
	add.f32 	%f75, %f74, 0fCB40007F;
	neg.f32 	%f76, %f75;
	fma.rn.f32 	%f77, %f69, 0f3FB8AA3B, %f76;
	fma.rn.f32 	%f78, %f69, 0f32A57060, %f77;
	mov.b32 	%r45, %f74;
	shl.b32 	%r46, %r45, 23;
	mov.b32 	%f79, %r46;
	ex2.approx.ftz.f32 	%f80, %f78;
	mul.f32 	%f81, %f80, %f79;
	mul.f32 	%f82, %f120, %f81;
	mov.b32 	%r47, %f82;
	shfl.sync.down.b32	%r48|%p24, %r47, 16, 31, -1;
	mov.b32 	%f83, %r48;
	add.f32 	%f84, %f82, %f83;
	mov.b32 	%r49, %f84;
	shfl.sync.down.b32	%r50|%p25, %r49, 8, 31, -1;
	mov.b32 	%f85, %r50;
	add.f32 	%f86, %f84, %f85;
	mov.b32 	%r51, %f86;
	shfl.sync.down.b32	%r52|%p26, %r51, 4, 31, -1;
	mov.b32 	%f87, %r52;
	add.f32 	%f88, %f86, %f87;
	mov.b32 	%r53, %f88;
	shfl.sync.down.b32	%r54|%p27, %r53, 2, 31, -1;
	mov.b32 	%f89, %r54;
	add.f32 	%f90, %f88, %f89;
	mov.b32 	%r55, %f90;
	shfl.sync.down.b32	%r56|%p28, %r55, 1, 31, -1;
	mov.b32 	%f91, %r56;
	add.f32 	%f125, %f90, %f91;
	@%p23 bra 	$L__BB0_15;
	st.shared.f32 	[%r9], %f125;
$L__BB0_15:
	setp.gt.u32 	%p29, %r70, 31;
	bar.sync 	0;
	@%p29 bra 	$L__BB0_19;
	setp.ge.u32 	%p30, %r70, %r7;
	mov.f32 	%f124, 0f00000000;
	@%p30 bra 	$L__BB0_18;
	ld.shared.f32 	%f124, [%r10];
$L__BB0_18:
	mov.b32 	%r57, %f124;
	shfl.sync.down.b32	%r58|%p31, %r57, 16, 31, -1;
	mov.b32 	%f93, %r58;
	add.f32 	%f94, %f124, %f93;
	mov.b32 	%r59, %f94;
	shfl.sync.down.b32	%r60|%p32, %r59, 8, 31, -1;
	mov.b32 	%f95, %r60;
	add.f32 	%f96, %f94, %f95;
	mov.b32 	%r61, %f96;
	shfl.sync.down.b32	%r62|%p33, %r61, 4, 31, -1;
	mov.b32 	%f97, %r62;
	add.f32 	%f98, %f96, %f97;
	mov.b32 	%r63, %f98;
	shfl.sync.down.b32	%r64|%p34, %r63, 2, 31, -1;
	mov.b32 	%f99, %r64;
	add.f32 	%f100, %f98, %f99;
	mov.b32 	%r65, %f100;
	shfl.sync.down.b32	%r66|%p35, %r65, 1, 31, -1;
	mov.b32 	%f101, %r66;
	add.f32 	%f125, %f100, %f101;
$L__BB0_19:
	not.pred 	%p36, %p39;
	@%p36 bra 	$L__BB0_21;
	st.shared.f32 	[_ZZ13softmaxKernelPfS_iiE5shMem], %f125;
$L__BB0_21:
	setp.ge.s32 	%p37, %r70, %r13;
	bar.sync 	0;
	ld.shared.f32 	%f20, [_ZZ13softmaxKernelPfS_iiE5shMem];
	bar.sync 	0;
	@%p37 bra 	$L__BB0_24;
	cvta.to.global.u64 	%rd3, %rd5;
$L__BB0_23:
	cvt.s64.s32 	%rd10, %r70;
	mul.wide.s32 	%rd11, %r70, 4;
	add.s64 	%rd12, %rd2, %rd11;
	ld.global.nc.f32 	%f102, [%rd12];
	sub.f32 	%f103, %f102, %f14;
	fma.rn.f32 	%f104, %f103, 0f3BBB989D, 0f3F000000;
	cvt.sat.f32.f32 	%f105, %f104;
	mov.f32 	%f106, 0f4B400001;
	mov.f32 	%f107, 0f437C0000;
	fma.rm.f32 	%f108, %f105, %f107, %f106;
	add.f32 	%f109, %f108, 0fCB40007F;
	neg.f32 	%f110, %f109;
	fma.rn.f32 	%f111, %f103, 0f3FB8AA3B, %f110;
	fma.rn.f32 	%f112, %f103, 0f32A57060, %f111;
	mov.b32 	%r67, %f108;
	shl.b32 	%r68, %r67, 23;
	mov.b32 	%f113, %r68;
	ex2.approx.ftz.f32 	%f114, %f112;
	mul.f32 	%f115, %f114, %f113;
	div.rn.f32 	%f116, %f115, %f20;
	add.s64 	%rd13, %rd10, %rd1;
	shl.b64 	%rd14, %rd13, 2;
	add.s64 	%rd15, %rd3, %rd14;
	st.global.f32 	[%rd15], %f116;
	add.s32 	%r70, %r70, %r6;
	setp.lt.s32 	%p38, %r70, %r13;
	@%p38 bra 	$L__BB0_23;
$L__BB0_24:
	ret;

}


// ===== COMPILED SASS (sm_100) =====

	.target	sm_100

	.elftype	@"ET_EXEC"


//--------------------- .note.nv.tkinfo           --------------------------
	.section	.note.nv.tkinfo,"",@"SHT_NOTE"
	.sectionflags	@"SHF_NOTE_NV_TKINFO"
	.tkinfo
        /*0018*/ 	.word	0x00000002
        /*0030*/ 	.string	""
        /*0030*/ 	.string	"ptxas"
        /*0030*/ 	.string	"Cuda compilation tools, release 13.0, V13.0.88"
        /*0030*/ 	.string	"Build cuda_13.0.r13.0/compiler.36424714_0"
        /*0030*/ 	.string	"-arch sm_100 -m 64 "



//--------------------- .note.nv.cuinfo           --------------------------
	.section	.note.nv.cuinfo,"",@"SHT_NOTE"
	.sectionflags	@"SHF_NOTE_NV_CUINFO"
        /*0018*/ 	.short	0x0002
        /*001a*/ 	.short	0x0064
        /*001c*/ 	.short	0x0082
	.zero		2


//--------------------- .nv.info                  --------------------------
	.section	.nv.info,"",@"SHT_CUDA_INFO"
	.align	4


	//----- nvinfo : EIATTR_REGCOUNT
	.align		4
        /*0000*/ 	.byte	0x04, 0x2f
        /*0002*/ 	.short	(.L_1 - .L_0)
	.align		4
.L_0:
        /*0004*/ 	.word	index@(_Z13softmaxKernelPfS_ii)
        /*0008*/ 	.word	0x00000018


	//----- nvinfo : EIATTR_FRAME_SIZE
	.align		4
.L_1:
        /*000c*/ 	.byte	0x04, 0x11
        /*000e*/ 	.short	(.L_3 - .L_2)
	.align		4
.L_2:
        /*0010*/ 	.word	index@($__internal_0_$__cuda_sm3x_div_rn_noftz_f32_slowpath)
        /*0014*/ 	.word	0x00000000


	//----- nvinfo : EIATTR_FRAME_SIZE
	.align		4
.L_3:
        /*0018*/ 	.byte	0x04, 0x11
        /*001a*/ 	.short	(.L_5 - .L_4)
	.align		4
.L_4:
        /*001c*/ 	.word	index@(_Z13softmaxKernelPfS_ii)
        /*0020*/ 	.word	0x00000000


	//----- nvinfo : EIATTR_MIN_STACK_SIZE
	.align		4
.L_5:
        /*0024*/ 	.byte	0x04, 0x12
        /*0026*/ 	.short	(.L_7 - .L_6)
	.align		4
.L_6:
        /*0028*/ 	.word	index@(_Z13softmaxKernelPfS_ii)
        /*002c*/ 	.word	0x00000000
.L_7:


//--------------------- .nv.compat                --------------------------
	.section	.nv.compat,"",@"SHT_CUDA_COMPAT_INFO"
	.align	4
        /*0000*/ 	.byte	0x02, 0x09, 0x00, 0x00, 0x02, 0x02, 0x01, 0x00, 0x02, 0x05, 0x05, 0x00, 0x03, 0x07, 0x01, 0x01
        /*0010*/ 	.byte	0x02, 0x03, 0x00, 0x00, 0x02, 0x06, 0x01, 0x00, 0x04, 0x0b, 0x08, 0x00, 0x01, 0x00, 0x00, 0x00
        /*0020*/ 	.byte	0x00, 0x00, 0x00, 0x00


//--------------------- .nv.info._Z13softmaxKernelPfS_ii --------------------------
	.section	.nv.info._Z13softmaxKernelPfS_ii,"",@"SHT_CUDA_INFO"
	.sectionflags	@""
	.align	4


	//----- nvinfo : EIATTR_CUDA_API_VERSION
	.align		4
        /*0000*/ 	.byte	0x04, 0x37
        /*0002*/ 	.short	(.L_9 - .L_8)
.L_8:
        /*0004*/ 	.word	0x00000082


	//----- nvinfo : EIATTR_KPARAM_INFO
	.align		4
.L_9:
        /*0008*/ 	.byte	0x04, 0x17
        /*000a*/ 	.short	(.L_11 - .L_10)
.L_10:
        /*000c*/ 	.word	0x00000000
        /*0010*/ 	.short	0x0003
        /*0012*/ 	.short	0x0014
        /*0014*/ 	.byte	0x00, 0xf0, 0x11, 0x00


	//----- nvinfo : EIATTR_KPARAM_INFO
	.align		4
.L_11:
        /*0018*/ 	.byte	0x04, 0x17
        /*001a*/ 	.short	(.L_13 - .L_12)
.L_12:
        /*001c*/ 	.word	0x00000000
        /*0020*/ 	.short	0x0002
        /*0022*/ 	.short	0x0010
        /*0024*/ 	.byte	0x00, 0xf0, 0x11, 0x00


	//----- nvinfo : EIATTR_KPARAM_INFO
	.align		4
.L_13:
        /*0028*/ 	.byte	0x04, 0x17
        /*002a*/ 	.short	(.L_15 - .L_14)
.L_14:
        /*002c*/ 	.word	0x00000000
        /*0030*/ 	.short	0x0001
        /*0032*/ 	.short	0x0008
        /*0034*/ 	.byte	0x00, 0xf5, 0x21, 0x00


	//----- nvinfo : EIATTR_KPARAM_INFO
	.align		4
.L_15:
        /*0038*/ 	.byte	0x04, 0x17
        /*003a*/ 	.short	(.L_17 - .L_16)
.L_16:
        /*003c*/ 	.word	0x00000000
        /*0040*/ 	.short	0x0000
        /*0042*/ 	.short	0x0000
        /*0044*/ 	.byte	0x00, 0xf5, 0x21, 0x00


	//----- nvinfo : EIATTR_SPARSE_MMA_MASK
	.align		4
.L_17:
        /*0048*/ 	.byte	0x03, 0x50
        /*004a*/ 	.short	0x0000


	//----- nvinfo : EIATTR_MAXREG_COUNT
	.align		4
        /*004c*/ 	.byte	0x03, 0x1b
        /*004e*/ 	.short	0x00ff


	//----- nvinfo : EIATTR_NUM_BARRIERS
	.align		4
        /*0050*/ 	.byte	0x02, 0x4c
        /*0052*/ 	.byte	0x01
	.zero		1


	//----- nvinfo : EIATTR_MERCURY_ISA_VERSION
	.align		4
        /*0054*/ 	.byte	0x03, 0x5f
        /*0056*/ 	.short	0x0101


	//----- nvinfo : EIATTR_COOP_GROUP_MASK_REGIDS
	.align		4
        /*0058*/ 	.byte	0x04, 0x29
        /*005a*/ 	.short	(.L_19 - .L_18)


	//   ....[0]....
.L_18:
        /*005c*/ 	.word	0xffffffff


	//   ....[1]....
        /*0060*/ 	.word	0xffffffff


	//   ....[2]....
        /*0064*/ 	.word	0xffffffff


	//   ....[3]....
        /*0068*/ 	.word	0xffffffff


	//   ....[4]....
        /*006c*/ 	.word	0xffffffff


	//   ....[5]....
        /*0070*/ 	.word	0xffffffff


	//   ....[6]....
        /*0074*/ 	.word	0xffffffff


	//   ....[7]....
        /*0078*/ 	.word	0xffffffff


	//   ....[8]....
        /*007c*/ 	.word	0xffffffff


	//   ....[9]....
        /*0080*/ 	.word	0xffffffff


	//   ....[10]....
        /*0084*/ 	.word	0xffffffff


	//   ....[11]....
        /*0088*/ 	.word	0xffffffff


	//   ....[12]....
        /*008c*/ 	.word	0xffffffff


	//   ....[13]....
        /*0090*/ 	.word	0xffffffff


	//   ....[14]....
        /*0094*/ 	.word	0xffffffff


	//   ....[15]....
        /*0098*/ 	.word	0xffffffff


	//   ....[16]....
        /*009c*/ 	.word	0xffffffff


	//   ....[17]....
        /*00a0*/ 	.word	0xffffffff


	//   ....[18]....
        /*00a4*/ 	.word	0xffffffff


	//   ....[19]....
        /*00a8*/ 	.word	0xffffffff


	//   ....[20]....
        /*00ac*/ 	.word	0x05000012


	//   ....[21]....
        /*00b0*/ 	.word	0x05000012


	//   ....[22]....
        /*00b4*/ 	.word	0x05000012


	//   ....[23]....
        /*00b8*/ 	.word	0x05000012


	//   ....[24]....
        /*00bc*/ 	.word	0x05000012


	//   ....[25]....
        /*00c0*/ 	.word	0x05000012


	//   ....[26]....
        /*00c4*/ 	.word	0x05000012


	//   ....[27]....
        /*00c8*/ 	.word	0x05000012


	//   ....[28]....
        /*00cc*/ 	.word	0x05000012


	//   ....[29]....
        /*00d0*/ 	.word	0x05000012


	//----- nvinfo : EIATTR_COOP_GROUP_INSTR_OFFSETS
	.align		4
.L_19:
        /*00d4*/ 	.byte	0x04, 0x28
        /*00d6*/ 	.short	(.L_21 - .L_20)


	//   ....[0]....
.L_20:
        /*00d8*/ 	.word	0x00000390


	//   ....[1]....
        /*00dc*/ 	.word	0x00000400


	//   ....[2]....
        /*00e0*/ 	.word	0x00000440


	//   ....[3]....
        /*00e4*/ 	.word	0x00000470


	//   ....[4]....
        /*00e8*/ 	.word	0x000004b0


	//   ....[5]....
        /*00ec*/ 	.word	0x00000560


	//   ....[6]....
        /*00f0*/ 	.word	0x00000580


	//   ....[7]....
        /*00f4*/ 	.word	0x000005a0


	//   ....[8]....
        /*00f8*/ 	.word	0x000005c0


	//   ....[9]....
        /*00fc*/ 	.word	0x000005e0


	//   ....[10]....
        /*0100*/ 	.word	0x00000740


	//   ....[11]....
        /*0104*/ 	.word	0x00000760


	//   ....[12]....
        /*0108*/ 	.word	0x00000780


	//   ....[13]....
        /*010c*/ 	.word	0x000007a0


	//   ....[14]....
        /*0110*/ 	.word	0x000007c0


	//   ....[15]....
        /*0114*/ 	.word	0x00000870


	//   ....[16]....
        /*0118*/ 	.word	0x00000890


	//   ....[17]....
        /*011c*/ 	.word	0x000008b0


	//   ....[18]....
        /*0120*/ 	.word	0x000008d0


	//   ....[19]....
        /*0124*/ 	.word	0x000008f0


	//   ....[20]....
        /*0128*/ 	.word	0x00000c40


	//   ....[21]....
        /*012c*/ 	.word	0x00000cb0


	//   ....[22]....
        /*0130*/ 	.word	0x00000d20


	//   ....[23]....
        /*0134*/ 	.word	0x00000d90


	//   ....[24]....
        /*0138*/ 	.word	0x00000e00


	//   ....[25]....
        /*013c*/ 	.word	0x00000e80


	//   ....[26]....
        /*0140*/ 	.word	0x00000ef0


	//   ....[27]....
        /*0144*/ 	.word	0x00000f60


	//   ....[28]....
        /*0148*/ 	.word	0x00000fd0


	//   ....[29]....
        /*014c*/ 	.word	0x00001040


	//----- nvinfo : EIATTR_VRC_CTA_INIT_COUNT
	.align		4
.L_21:
        /*0150*/ 	.byte	0x02, 0x4a
	.zero		1
	.zero		1


	//----- nvinfo : EIATTR_EXIT_INSTR_OFFSETS
	.align		4
        /*0154*/ 	.byte	0x04, 0x1c
        /*0156*/ 	.short	(.L_23 - .L_22)


	//   ....[0]....
.L_22:
        /*0158*/ 	.word	0x00000040


	//   ....[1]....
        /*015c*/ 	.word	0x000009a0


	//   ....[2]....
        /*0160*/ 	.word	0x00000be0


	//----- nvinfo : EIATTR_CRS_STACK_SIZE
	.align		4
.L_23:
        /*0164*/ 	.byte	0x04, 0x1e
        /*0166*/ 	.short	(.L_25 - .L_24)
.L_24:
        /*0168*/ 	.word	0x00000000


	//----- nvinfo : EIATTR_CBANK_PARAM_SIZE
	.align		4
.L_25:
        /*016c*/ 	.byte	0x03, 0x19
        /*016e*/ 	.short	0x0018


	//----- nvinfo : EIATTR_PARAM_CBANK
	.align		4
        /*0170*/ 	.byte	0x04, 0x0a
        /*0172*/ 	.short	(.L_27 - .L_26)
	.align		4
.L_26:
        /*0174*/ 	.word	index@(.nv.constant0._Z13softmaxKernelPfS_ii)
        /*0178*/ 	.short	0x0380
        /*017a*/ 	.short	0x0018


	//----- nvinfo : EIATTR_SW_WAR
	.align		4
.L_27:
        /*017c*/ 	.byte	0x04, 0x36
        /*017e*/ 	.short	(.L_29 - .L_28)
.L_28:
        /*0180*/ 	.word	0x00000008
.L_29:


//--------------------- .nv.callgraph             --------------------------
	.section	.nv.callgraph,"",@"SHT_CUDA_CALLGRAPH"
	.align	4
	.sectionentsize	8
	.align		4
        /*0000*/ 	.word	0x00000000
	.align		4
        /*0004*/ 	.word	0xffffffff
	.align		4
        /*0008*/ 	.word	0x00000000
	.align		4
        /*000c*/ 	.word	0xfffffffe
	.align		4
        /*0010*/ 	.word	0x00000000
	.align		4
        /*0014*/ 	.word	0xfffffffd
	.align		4
        /*0018*/ 	.word	0x00000000
	.align		4
        /*001c*/ 	.word	0xfffffffc


//--------------------- .text._Z13softmaxKernelPfS_ii --------------------------
	.section	.text._Z13softmaxKernelPfS_ii,"ax",@progbits
	.align	128
        .global         _Z13softmaxKernelPfS_ii
        .type           _Z13softmaxKernelPfS_ii,@function
        .size           _Z13softmaxKernelPfS_ii,(.L_x_37 - _Z13softmaxKernelPfS_ii)
        .other          _Z13softmaxKernelPfS_ii,@"STO_CUDA_ENTRY STV_DEFAULT"
_Z13softmaxKernelPfS_ii:
.text._Z13softmaxKernelPfS_ii:
[----:B------:R-:W-:Y:S08]  /*0000*/  LDC R1, c[0x0][0x37c] ;  /* 0x0000df00ff017b82 */ /* 0x000ff00000000800 */
[----:B------:R-:W0:Y:S08]  /*0010*/  S2UR UR4, SR_CTAID.X ;  /* 0x00000000000479c3 */ /* 0x000e300000002500 */
[----:B------:R-:W0:Y:S02]  /*0020*/  LDC R0, c[0x0][0x390] ;  /* 0x0000e400ff007b82 */ /* 0x000e240000000800 */
[----:B0-----:R-:W-:-:S13]  /*0030*/  ISETP.LT.U32.AND P0, PT, R0, UR4, PT ;  /* 0x0000000400007c0c */ /* 0x001fda000bf01070 */
[----:B------:R-:W-:Y:S05]  /*0040*/  @P0 EXIT ;  /* 0x000000000000094d */ /* 0x000fea0003800000 */
[----:B------:R-:W0:Y:S01]  /*0050*/  S2R R7, SR_TID.X ;  /* 0x0000000000077919 */ /* 0x000e220000002100 */
[----:B------:R-:W1:Y:S01]  /*0060*/  LDCU UR5, c[0x0][0x394] ;  /* 0x00007280ff0577ac */ /* 0x000e620008000800 */
[----:B------:R-:W2:Y:S01]  /*0070*/  LDC.64 R4, c[0x0][0x380] ;  /* 0x0000e000ff047b82 */ /* 0x000ea20000000a00 */
[----:B------:R-:W-:Y:S01]  /*0080*/  BSSY.RECONVERGENT B0, `(.L_x_0) ;  /* 0x0000030000007945 */ /* 0x000fe20003800200 */
[----:B------:R-:W-:Y:S01]  /*0090*/  IMAD.MOV.U32 R0, RZ, RZ, RZ ;  /* 0x000000ffff007224 */ /* 0x000fe200078e00ff */
[----:B------:R-:W3:Y:S01]  /*00a0*/  LDCU.64 UR6, c[0x0][0x358] ;  /* 0x00006b00ff0677ac */ /* 0x000ee20008000a00 */
[----:B------:R-:W-:Y:S01]  /*00b0*/  MOV R3, 0xff800000 ;  /* 0xff80000000037802 */ /* 0x000fe20000000f00 */
[----:B------:R-:W4:Y:S01]  /*00c0*/  LDCU UR8, c[0x0][0x394] ;  /* 0x00007280ff0877ac */ /* 0x000f220008000800 */
[----:B-1----:R-:W-:-:S04]  /*00d0*/  IMAD.U32 R6, RZ, RZ, UR5 ;  /* 0x00000005ff067e24 */ /* 0x002fc8000f8e00ff */
[----:B------:R-:W-:-:S04]  /*00e0*/  IMAD R2, R6, UR4, RZ ;  /* 0x0000000406027c24 */ /* 0x000fc8000f8e02ff */
[----:B--2---:R-:W-:Y:S01]  /*00f0*/  IMAD.WIDE.U32 R4, R2, 0x4, R4 ;  /* 0x0000000402047825 */ /* 0x004fe200078e0004 */
[----:B0-----:R-:W-:-:S13]  /*0100*/  ISETP.GE.AND P0, PT, R7, R6, PT ;  /* 0x000000060700720c */ /* 0x001fda0003f06270 */
[----:B---34-:R-:W-:Y:S05]  /*0110*/  @P0 BRA `(.L_x_1) ;  /* 0x0000000000980947 */ /* 0x018fea0003800000 */
[----:B------:R-:W0:Y:S01]  /*0120*/  LDC R8, c[0x0][0x360] ;  /* 0x0000d800ff087b82 */ /* 0x000e220000000800 */
[----:B------:R-:W-:Y:S01]  /*0130*/  IMAD.MOV.U32 R3, RZ, RZ, -0x800000 ;  /* 0xff800000ff037424 */ /* 0x000fe200078e00ff */
[----:B------:R-:W-:Y:S01]  /*0140*/  MOV R9, R7 ;  /* 0x0000000700097202 */ /* 0x000fe20000000f00 */
[----:B------:R-:W-:-:S07]  /*0150*/  IMAD.MOV.U32 R0, RZ, RZ, RZ ;  /* 0x000000ffff007224 */ /* 0x000fce00078e00ff */
.L_x_4:
[----:B------:R-:W-:-:S05]  /*0160*/  IMAD.WIDE R10, R9, 0x4, R4 ;  /* 0x00000004090a7825 */ /* 0x000fca00078e0204 */
[----:B------:R-:W2:Y:S01]  /*0170*/  LDG.E.CONSTANT R12, desc[UR6][R10.64] ;  /* 0x000000060a0c7981 */ /* 0x000ea2000c1e9900 */
[----:B------:R-:W-:Y:S01]  /*0180*/  BSSY.RECONVERGENT B1, `(.L_x_2) ;  /* 0x0000011000017945 */ /* 0x000fe20003800200 */
[----:B------:R-:W-:Y:S01]  /*0190*/  IMAD.MOV.U32 R13, RZ, RZ, 0x3bbb989d ;  /* 0x3bbb989dff0d7424 */ /* 0x000fe200078e00ff */
[----:B--2---:R-:W-:-:S13]  /*01a0*/  FSETP.GT.AND P0, PT, R12, R3, PT ;  /* 0x000000030c00720b */ /* 0x004fda0003f04000 */
[----:B------:R-:W-:Y:S05]  /*01b0*/  @!P0 BRA `(.L_x_3) ;  /* 0x0000000000348947 */ /* 0x000fea0003800000 */
[----:B------:R-:W-:Y:S02]  /*01c0*/  HFMA2 R11, -RZ, RZ, 3.7421875, 0 ;  /* 0x437c0000ff0b7431 */ /* 0x000fe400000001ff */
[----:B------:R-:W-:Y:S02]  /*01d0*/  IMAD.MOV.U32 R6, RZ, RZ, 0x3bbb989d ;  /* 0x3bbb989dff067424 */ /* 0x000fe400078e00ff */
[----:B------:R-:W-:-:S04]  /*01e0*/  FADD R3, R3, -R12 ;  /* 0x8000000c03037221 */ /* 0x000fc80000000000 */
[----:B------:R-:W-:-:S04]  /*01f0*/  FFMA.SAT R6, R3, R6, 0.5 ;  /* 0x3f00000003067423 */ /* 0x000fc80000002006 */
[----:B------:R-:W-:-:S04]  /*0200*/  FFMA.RM R6, R6, R11, 12582913 ;  /* 0x4b40000106067423 */ /* 0x000fc8000000400b */
[C---:B------:R-:W-:Y:S01]  /*0210*/  FADD R10, R6.reuse, -12583039 ;  /* 0xcb40007f060a7421 */ /* 0x040fe20000000000 */
[----:B------:R-:W-:-:S03]  /*0220*/  IMAD.SHL.U32 R6, R6, 0x800000, RZ ;  /* 0x0080000006067824 */ /* 0x000fc600078e00ff */
[----:B------:R-:W-:-:S04]  /*0230*/  FFMA R10, R3, 1.4426950216293334961, -R10 ;  /* 0x3fb8aa3b030a7823 */ /* 0x000fc8000000080a */
[----:B------:R-:W-:-:S04]  /*0240*/  FFMA R10, R3, 1.925963033500011079e-08, R10 ;  /* 0x32a57060030a7823 */ /* 0x000fc8000000000a */
[----:B------:R-:W1:Y:S02]  /*0250*/  MUFU.EX2 R3, R10 ;  /* 0x0000000a00037308 */ /* 0x000e640000000800 */
[----:B-1----:R-:W-:Y:S01]  /*0260*/  FMUL R11, R6, R3 ;  /* 0x00000003060b7220 */ /* 0x002fe20000400000 */
[----:B------:R-:W-:-:S03]  /*0270*/  IMAD.MOV.U32 R3, RZ, RZ, R12 ;  /* 0x000000ffff037224 */ /* 0x000fc600078e000c */
[----:B------:R-:W-:-:S07]  /*0280*/  FMUL R0, R0, R11 ;  /* 0x0000000b00007220 */ /* 0x000fce0000400000 */
.L_x_3:
[----:B------:R-:W-:Y:S05]  /*0290*/  BSYNC.RECONVERGENT B1 ;  /* 0x0000000000017941 */ /* 0x000fea0003800200 */
.L_x_2:
[----:B------:R-:W-:Y:S01]  /*02a0*/  FADD R6, -R3, R12 ;  /* 0x0000000c03067221 */ /* 0x000fe20000000100 */
[----:B------:R-:W-:Y:S01]  /*02b0*/  MOV R11, 0x437c0000 ;  /* 0x437c0000000b7802 */ /* 0x000fe20000000f00 */
[----:B0-----:R-:W-:Y:S02]  /*02c0*/  IMAD.IADD R9, R8, 0x1, R9 ;  /* 0x0000000108097824 */ /* 0x001fe400078e0209 */
[----:B------:R-:W-:-:S04]  /*02d0*/  FFMA.SAT R10, R6, R13, 0.5 ;  /* 0x3f000000060a7423 */ /* 0x000fc8000000200d */
[----:B------:R-:W-:-:S04]  /*02e0*/  FFMA.RM R10, R10, R11, 12582913 ;  /* 0x4b4000010a0a7423 */ /* 0x000fc8000000400b */
[C---:B------:R-:W-:Y:S01]  /*02f0*/  FADD R11, R10.reuse, -12583039 ;  /* 0xcb40007f0a0b7421 */ /* 0x040fe20000000000 */
[----:B------:R-:W-:-:S03]  /*0300*/  SHF.L.U32 R13, R10, 0x17, RZ ;  /* 0x000000170a0d7819 */ /* 0x000fc600000006ff */
[----:B------:R-:W-:-:S04]  /*0310*/  FFMA R11, R6, 1.4426950216293334961, -R11 ;  /* 0x3fb8aa3b060b7823 */ /* 0x000fc8000000080b */
[----:B------:R-:W-:Y:S01]  /*0320*/  FFMA R11, R6, 1.925963033500011079e-08, R11 ;  /* 0x32a57060060b7823 */ /* 0x000fe2000000000b */
[----:B------:R-:W-:-:S05]  /*0330*/  IMAD.U32 R6, RZ, RZ, UR8 ;  /* 0x00000008ff067e24 */ /* 0x000fca000f8e00ff */
[----:B------:R-:W0:Y:S01]  /*0340*/  MUFU.EX2 R11, R11 ;  /* 0x0000000b000b7308 */ /* 0x000e220000000800 */
[----:B------:R-:W-:Y:S01]  /*0350*/  ISETP.GE.AND P0, PT, R9, R6, PT ;  /* 0x000000060900720c */ /* 0x000fe20003f06270 */
[----:B0-----:R-:W-:-:S12]  /*0360*/  FFMA R0, R13, R11, R0 ;  /* 0x0000000b0d007223 */ /* 0x001fd80000000000 */
[----:B------:R-:W-:Y:S05]  /*0370*/  @!P0 BRA `(.L_x_4) ;  /* 0xfffffffc00788947 */ /* 0x000fea000383ffff */
.L_x_1:
[----:B------:R-:W-:Y:S05]  /*0380*/  BSYNC.RECONVERGENT B0 ;  /* 0x0000000000007941 */ /* 0x000fea0003800200 */
.L_x_0:
[----:B------:R-:W0:Y:S01]  /*0390*/  SHFL.DOWN PT, R8, R3, 0x10, 0x1f ;  /* 0x0a001f0003087f89 */ /* 0x000e2200000e0000 */
[----:B------:R-:W1:Y:S01]  /*03a0*/  S2UR UR5, SR_CgaCtaId ;  /* 0x00000000000579c3 */ /* 0x000e620000008800 */
[----:B------:R-:W-:Y:S01]  /*03b0*/  UMOV UR4, 0x400 ;  /* 0x0000040000047882 */ /* 0x000fe20000000000 */
[----:B------:R-:W-:Y:S02]  /*03c0*/  PLOP3.LUT P1, PT, PT, PT, PT, 0x8, 0x80 ;  /* 0x000000000080781c */ /* 0x000fe40003f2e170 */
[----:B0-----:R-:W-:Y:S01]  /*03d0*/  FMNMX R9, R8, R3, !PT ;  /* 0x0000000308097209 */ /* 0x001fe20007800000 */
[----:B-1----:R-:W-:Y:S01]  /*03e0*/  ULEA UR4, UR5, UR4, 0x18 ;  /* 0x0000000405047291 */ /* 0x002fe2000f8ec0ff */
[----:B------:R-:W0:Y:S03]  /*03f0*/  LDCU UR5, c[0x0][0x360] ;  /* 0x00006c00ff0577ac */ /* 0x000e260008000800 */
[----:B------:R-:W1:Y:S02]  /*0400*/  SHFL.DOWN PT, R8, R9, 0x8, 0x1f ;  /* 0x09001f0009087f89 */ /* 0x000e6400000e0000 */
[----:B-1----:R-:W-:-:S02]  /*0410*/  FMNMX R10, R9, R8, !PT ;  /* 0x00000008090a7209 */ /* 0x002fc40007800000 */
[C---:B------:R-:W-:Y:S02]  /*0420*/  LOP3.LUT P0, R8, R7.reuse, 0x1f, RZ, 0xc0, !PT ;  /* 0x0000001f07087812 */ /* 0x040fe4000780c0ff */
[----:B------:R-:W-:Y:S01]  /*0430*/  LEA R9, R7, UR4, 0x2 ;  /* 0x0000000407097c11 */ /* 0x000fe2000f8e10ff */
[----:B------:R-:W1:Y:S02]  /*0440*/  SHFL.DOWN PT, R11, R10, 0x4, 0x1f ;  /* 0x08801f000a0b7f89 */ /* 0x000e6400000e0000 */
[----:B-1----:R-:W-:Y:S02]  /*0450*/  FMNMX R12, R10, R11, !PT ;  /* 0x0000000b0a0c7209 */ /* 0x002fe40007800000 */
[----:B0-----:R-:W-:-:S03]  /*0460*/  VIMNMX.U32 R10, PT, PT, R6, UR5, !PT ;  /* 0x00000005060a7c48 */ /* 0x001fc6000ffe0000 */
[----:B------:R-:W0:Y:S01]  /*0470*/  SHFL.DOWN PT, R11, R12, 0x2, 0x1f ;  /* 0x08401f000c0b7f89 */ /* 0x000e2200000e0000 */
[----:B------:R-:W-:Y:S02]  /*0480*/  SHF.R.U32.HI R10, RZ, 0x5, R10 ;  /* 0x00000005ff0a7819 */ /* 0x000fe4000001160a */
[----:B0-----:R-:W-:Y:S02]  /*0490*/  FMNMX R13, R12, R11, !PT ;  /* 0x0000000b0c0d7209 */ /* 0x001fe40007800000 */
[----:B------:R-:W-:-:S03]  /*04a0*/  LEA.HI R11, R7, UR4, RZ, 0x1d ;  /* 0x00000004070b7c11 */ /* 0x000fc6000f8fe8ff */
[----:B------:R-:W0:Y:S02]  /*04b0*/  SHFL.DOWN PT, R14, R13, 0x1, 0x1f ;  /* 0x08201f000d0e7f89 */ /* 0x000e2400000e0000 */
[----:B0-----:R-:W-:-:S05]  /*04c0*/  FMNMX R14, R13, R14, !PT ;  /* 0x0000000e0d0e7209 */ /* 0x001fca0007800000 */
[----:B------:R0:W-:Y:S01]  /*04d0*/  @!P0 STS [R11], R14 ;  /* 0x0000000e0b008388 */ /* 0x0001e20000000800 */
[----:B------:R-:W-:Y:S01]  /*04e0*/  BAR.SYNC.DEFER_BLOCKING 0x0 ;  /* 0x0000000000007b1d */ /* 0x000fe20000010000 */
[----:B------:R-:W-:-:S13]  /*04f0*/  ISETP.GT.U32.AND P0, PT, R7, 0x1f, PT ;  /* 0x0000001f0700780c */ /* 0x000fda0003f04070 */
[----:B0-----:R-:W-:Y:S05]  /*0500*/  @P0 BRA `(.L_x_5) ;  /* 0x0000000000480947 */ /* 0x001fea0003800000 */
[----:B------:R-:W-:Y:S01]  /*0510*/  ISETP.GE.U32.AND P2, PT, R7, R10, PT ;  /* 0x0000000a0700720c */ /* 0x000fe20003f46070 */
[----:B------:R-:W-:Y:S01]  /*0520*/  IMAD.MOV.U32 R12, RZ, RZ, -0x800000 ;  /* 0xff800000ff0c7424 */ /* 0x000fe200078e00ff */
[----:B------:R-:W-:-:S11]  /*0530*/  UMOV UR8, 0xffffffff ;  /* 0xffffffff00087882 */ /* 0x000fd60000000000 */
[----:B------:R0:W1:Y:S01]  /*0540*/  @!P2 LDS R12, [R9] ;  /* 0x00000000090ca984 */ /* 0x0000620000000800 */
[----:B------:R-:W-:Y:S05]  /*0550*/  BRA.DIV UR8, `(.L_x_6) ;  /* 0x0000000608a47947 */ /* 0x000fea000b800000 */
[----:B-1----:R-:W1:Y:S02]  /*0560*/  SHFL.DOWN PT, R13, R12, 0x10, 0x1f ;  /* 0x0a001f000c0d7f89 */ /* 0x002e6400000e0000 */
[----:B-1----:R-:W-:-:S05]  /*0570*/  FMNMX R13, R13, R12, !PT ;  /* 0x0000000c0d0d7209 */ /* 0x002fca0007800000 */
[----:B------:R-:W1:Y:S02]  /*0580*/  SHFL.DOWN PT, R14, R13, 0x8, 0x1f ;  /* 0x09001f000d0e7f89 */ /* 0x000e6400000e0000 */
[----:B-1----:R-:W-:-:S05]  /*0590*/  FMNMX R14, R13, R14, !PT ;  /* 0x0000000e0d0e7209 */ /* 0x002fca0007800000 */
[----:B------:R-:W1:Y:S02]  /*05a0*/  SHFL.DOWN PT, R15, R14, 0x4, 0x1f ;  /* 0x08801f000e0f7f89 */ /* 0x000e6400000e0000 */
[----:B-1----:R-:W-:-:S05]  /*05b0*/  FMNMX R15, R14, R15, !PT ;  /* 0x0000000f0e0f7209 */ /* 0x002fca0007800000 */
[----:B------:R-:W1:Y:S02]  /*05c0*/  SHFL.DOWN PT, R16, R15, 0x2, 0x1f ;  /* 0x08401f000f107f89 */ /* 0x000e6400000e0000 */
[----:B-1----:R-:W-:-:S05]  /*05d0*/  FMNMX R16, R15, R16, !PT ;  /* 0x000000100f107209 */ /* 0x002fca0007800000 */
[----:B------:R1:W2:Y:S02]  /*05e0*/  SHFL.DOWN PT, R17, R16, 0x1, 0x1f ;  /* 0x08201f0010117f89 */ /* 0x0002a400000e0000 */
.L_x_18:
[----:B------:R-:W-:Y:S02]  /*05f0*/  ISETP.NE.AND P2, PT, R7, RZ, PT ;  /* 0x000000ff0700720c */ /* 0x000fe40003f45270 */
[----:B--2---:R-:W-:-:S11]  /*0600*/  FMNMX R17, R16, R17, !PT ;  /* 0x0000001110117209 */ /* 0x004fd60007800000 */
[----:B------:R2:W-:Y:S01]  /*0610*/  @!P2 STS [UR4], R17 ;  /* 0x00000011ff00a988 */ /* 0x0005e20008000804 */
[----:B------:R-:W-:-:S13]  /*0620*/  @!P2 PLOP3.LUT P1, PT, PT, PT, PT, 0x80, 0x8 ;  /* 0x000000000008a81c */ /* 0x000fda0003f2f070 */
.L_x_5:
[----:B------:R-:W-:Y:S05]  /*0630*/  WARPSYNC.ALL ;  /* 0x0000000000007948 */ /* 0x000fea0003800000 */
[----:B------:R-:W-:Y:S01]  /*0640*/  ISETP.NE.AND P2, PT, R8, RZ, PT ;  /* 0x000000ff0800720c */ /* 0x000fe20003f45270 */
[----:B------:R-:W-:Y:S01]  /*0650*/  BAR.SYNC.DEFER_BLOCKING 0x0 ;  /* 0x0000000000007b1d */ /* 0x000fe20000010000 */
[----:B------:R-:W-:Y:S02]  /*0660*/  HFMA2 R13, -RZ, RZ, 3.7421875, 0 ;  /* 0x437c0000ff0d7431 */ /* 0x000fe400000001ff */
[----:B------:R-:W-:-:S03]  /*0670*/  IMAD.MOV.U32 R12, RZ, RZ, 0x3bbb989d ;  /* 0x3bbb989dff0c7424 */ /* 0x000fc600078e00ff */
[----:B------:R-:W-:Y:S01]  /*0680*/  BSSY B0, `(.L_x_7) ;  /* 0x0000029000007945 */ /* 0x000fe20003800000 */
[----:B------:R-:W3:Y:S02]  /*0690*/  LDS R8, [UR4] ;  /* 0x00000004ff087984 */ /* 0x000ee40008000800 */
[----:B---3--:R-:W-:-:S04]  /*06a0*/  FADD R3, -R8, R3 ;  /* 0x0000000308037221 */ /* 0x008fc80000000100 */
[----:B------:R-:W-:-:S04]  /*06b0*/  FFMA.SAT R12, R3, R12, 0.5 ;  /* 0x3f000000030c7423 */ /* 0x000fc8000000200c */
[----:B------:R-:W-:-:S04]  /*06c0*/  FFMA.RM R12, R12, R13, 12582913 ;  /* 0x4b4000010c0c7423 */ /* 0x000fc8000000400d */
[C---:B------:R-:W-:Y:S01]  /*06d0*/  FADD R14, R12.reuse, -12583039 ;  /* 0xcb40007f0c0e7421 */ /* 0x040fe20000000000 */
[----:B------:R-:W-:-:S03]  /*06e0*/  IMAD.SHL.U32 R12, R12, 0x800000, RZ ;  /* 0x008000000c0c7824 */ /* 0x000fc600078e00ff */
[----:B------:R-:W-:-:S04]  /*06f0*/  FFMA R14, R3, 1.4426950216293334961, -R14 ;  /* 0x3fb8aa3b030e7823 */ /* 0x000fc8000000080e */
[----:B------:R-:W-:-:S04]  /*0700*/  FFMA R14, R3, 1.925963033500011079e-08, R14 ;  /* 0x32a57060030e7823 */ /* 0x000fc8000000000e */
[----:B------:R-:W3:Y:S02]  /*0710*/  MUFU.EX2 R3, R14 ;  /* 0x0000000e00037308 */ /* 0x000ee40000000800 */
[----:B---3--:R-:W-:-:S04]  /*0720*/  FMUL R3, R12, R3 ;  /* 0x000000030c037220 */ /* 0x008fc80000400000 */
[----:B------:R-:W-:-:S05]  /*0730*/  FMUL R3, R3, R0 ;  /* 0x0000000003037220 */ /* 0x000fca0000400000 */
[----:B------:R-:W3:Y:S02]  /*0740*/  SHFL.DOWN PT, R0, R3, 0x10, 0x1f ;  /* 0x0a001f0003007f89 */ /* 0x000ee400000e0000 */
[----:B---3--:R-:W-:-:S05]  /*0750*/  FADD R0, R3, R0 ;  /* 0x0000000003007221 */ /* 0x008fca0000000000 */
[----:B------:R-:W3:Y:S02]  /*0760*/  SHFL.DOWN PT, R13, R0, 0x8, 0x1f ;  /* 0x09001f00000d7f89 */ /* 0x000ee400000e0000 */
[----:B---3--:R-:W-:-:S05]  /*0770*/  FADD R13, R0, R13 ;  /* 0x0000000d000d7221 */ /* 0x008fca0000000000 */
[----:B------:R-:W3:Y:S02]  /*0780*/  SHFL.DOWN PT, R12, R13, 0x4, 0x1f ;  /* 0x08801f000d0c7f89 */ /* 0x000ee400000e0000 */
[----:B---3--:R-:W-:-:S05]  /*0790*/  FADD R12, R13, R12 ;  /* 0x0000000c0d0c7221 */ /* 0x008fca0000000000 */
[----:B------:R-:W3:Y:S02]  /*07a0*/  SHFL.DOWN PT, R15, R12, 0x2, 0x1f ;  /* 0x08401f000c0f7f89 */ /* 0x000ee400000e0000 */
[----:B---3--:R-:W-:-:S05]  /*07b0*/  FADD R15, R12, R15 ;  /* 0x0000000f0c0f7221 */ /* 0x008fca0000000000 */
[----:B------:R-:W3:Y:S02]  /*07c0*/  SHFL.DOWN PT, R14, R15, 0x1, 0x1f ;  /* 0x08201f000f0e7f89 */ /* 0x000ee400000e0000 */
[----:B---3--:R-:W-:Y:S01]  /*07d0*/  FADD R14, R15, R14 ;  /* 0x0000000e0f0e7221 */ /* 0x008fe20000000000 */
[----:B------:R-:W-:Y:S06]  /*07e0*/  BAR.SYNC.DEFER_BLOCKING 0x0 ;  /* 0x0000000000007b1d */ /* 0x000fec0000010000 */
[----:B------:R3:W-:Y:S02]  /*07f0*/  @!P2 STS [R11], R14 ;  /* 0x0000000e0b00a388 */ /* 0x0007e40000000800 */
[----:B------:R-:W-:Y:S06]  /*0800*/  BAR.SYNC.DEFER_BLOCKING 0x0 ;  /* 0x0000000000007b1d */ /* 0x000fec0000010000 */
[----:B------:R-:W-:Y:S05]  /*0810*/  @P0 BRA `(.L_x_8) ;  /* 0x00000000003c0947 */ /* 0x000fea0003800000 */
[----:B------:R-:W-:Y:S01]  /*0820*/  ISETP.GE.U32.AND P0, PT, R7, R10, PT ;  /* 0x0000000a0700720c */ /* 0x000fe20003f06070 */
[----:B------:R-:W-:Y:S01]  /*0830*/  IMAD.MOV.U32 R0, RZ, RZ, RZ ;  /* 0x000000ffff007224 */ /* 0x000fe200078e00ff */
[----:B------:R-:W-:-:S11]  /*0840*/  UMOV UR8, 0xffffffff ;  /* 0xffffffff00087882 */ /* 0x000fd60000000000 */
[----:B------:R4:W0:Y:S01]  /*0850*/  @!P0 LDS R0, [R9] ;  /* 0x0000000009008984 */ /* 0x0008220000000800 */
[----:B------:R-:W-:Y:S05]  /*0860*/  BRA.DIV UR8, `(.L_x_9) ;  /* 0x0000000608707947 */ /* 0x000fea000b800000 */
[----:B0-----:R-:W0:Y:S02]  /*0870*/  SHFL.DOWN PT, R3, R0, 0x10, 0x1f ;  /* 0x0a001f0000037f89 */ /* 0x001e2400000e0000 */
[----:B0-----:R-:W-:-:S05]  /*0880*/  FADD R3, R3, R0 ;  /* 0x0000000003037221 */ /* 0x001fca0000000000 */
[----:B------:R-:W0:Y:S02]  /*0890*/  SHFL.DOWN PT, R10, R3, 0x8, 0x1f ;  /* 0x09001f00030a7f89 */ /* 0x000e2400000e0000 */
[----:B0-----:R-:W-:-:S05]  /*08a0*/  FADD R10, R3, R10 ;  /* 0x0000000a030a7221 */ /* 0x001fca0000000000 */
[----:B----4-:R-:W0:Y:S02]  /*08b0*/  SHFL.DOWN PT, R9, R10, 0x4, 0x1f ;  /* 0x08801f000a097f89 */ /* 0x010e2400000e0000 */
[----:B0-----:R-:W-:-:S05]  /*08c0*/  FADD R9, R10, R9 ;  /* 0x000000090a097221 */ /* 0x001fca0000000000 */
[----:B------:R-:W0:Y:S02]  /*08d0*/  SHFL.DOWN PT, R12, R9, 0x2, 0x1f ;  /* 0x08401f00090c7f89 */ /* 0x000e2400000e0000 */
[----:B0-----:R-:W-:-:S05]  /*08e0*/  FADD R12, R9, R12 ;  /* 0x0000000c090c7221 */ /* 0x001fca0000000000 */
[----:B---3--:R0:W3:Y:S02]  /*08f0*/  SHFL.DOWN PT, R11, R12, 0x1, 0x1f ;  /* 0x08201f000c0b7f89 */ /* 0x0080e400000e0000 */
.L_x_24:
[----:B---3--:R-:W-:-:S07]  /*0900*/  FADD R14, R12, R11 ;  /* 0x0000000b0c0e7221 */ /* 0x008fce0000000000 */
.L_x_8:
[----:B------:R-:W-:Y:S05]  /*0910*/  BSYNC B0 ;  /* 0x0000000000007941 */ /* 0x000fea0003800000 */
.L_x_7:
[----:B------:R4:W-:Y:S01]  /*0920*/  @P1 STS [UR4], R14 ;  /* 0x0000000eff001988 */ /* 0x0009e20008000804 */
[----:B------:R-:W-:Y:S05]  /*0930*/  WARPSYNC.ALL ;  /* 0x0000000000007948 */ /* 0x000fea0003800000 */
[----:B------:R-:W-:Y:S01]  /*0940*/  ISETP.GE.AND P0, PT, R7, R6, PT ;  /* 0x000000060700720c */ /* 0x000fe20003f06270 */
[----:B------:R-:W-:Y:S06]  /*0950*/  BAR.SYNC.DEFER_BLOCKING 0x0 ;  /* 0x0000000000007b1d */ /* 0x000fec0000010000 */
[----:B------:R-:W0:Y:S01]  /*0960*/  LDCU UR10, c[0x0][0x394] ;  /* 0x00007280ff0a77ac */ /* 0x000e220008000800 */
[----:B------:R-:W0:Y:S01]  /*0970*/  LDCU.64 UR8, c[0x0][0x388] ;  /* 0x00007100ff0877ac */ /* 0x000e220008000a00 */
[----:B------:R-:W0:Y:S01]  /*0980*/  LDS R3, [UR4] ;  /* 0x00000004ff037984 */ /* 0x000e220008000800 */
[----:B------:R-:W-:Y:S06]  /*0990*/  BAR.SYNC.DEFER_BLOCKING 0x0 ;  /* 0x0000000000007b1d */ /* 0x000fec0000010000 */
[----:B0---4-:R-:W-:Y:S05]  /*09a0*/  @P0 EXIT ;  /* 0x000000000000094d */ /* 0x011fea0003800000 */
.L_x_12:
[----:B0--3--:R-:W-:-:S06]  /*09b0*/  IMAD.WIDE R10, R7, 0x4, R4 ;  /* 0x00000004070a7825 */ /* 0x009fcc00078e0204 */
[----:B------:R-:W3:Y:S01]  /*09c0*/  LDG.E.CONSTANT R11, desc[UR6][R10.64] ;  /* 0x000000060a0b7981 */ /* 0x000ee2000c1e9900 */
[----:B------:R-:W-:Y:S01]  /*09d0*/  MOV R9, 0x3bbb989d ;  /* 0x3bbb989d00097802 */ /* 0x000fe20000000f00 */
[----:B------:R-:W-:Y:S01]  /*09e0*/  IMAD.MOV.U32 R13, RZ, RZ, 0x437c0000 ;  /* 0x437c0000ff0d7424 */ /* 0x000fe200078e00ff */
[----:B------:R-:W0:Y:S01]  /*09f0*/  MUFU.RCP R12, R3 ;  /* 0x00000003000c7308 */ /* 0x000e220000001000 */
[----:B------:R-:W-:Y:S01]  /*0a00*/  BSSY.RECONVERGENT B0, `(.L_x_10) ;  /* 0x0000015000007945 */ /* 0x000fe20003800200 */
[----:B---3--:R-:W-:Y:S01]  /*0a10*/  FADD R0, -R8, R11 ;  /* 0x0000000b08007221 */ /* 0x008fe20000000100 */
[----:B0-----:R-:W-:-:S03]  /*0a20*/  FFMA R11, -R3, R12, 1 ;  /* 0x3f800000030b7423 */ /* 0x001fc6000000010c */
[----:B------:R-:W-:Y:S01]  /*0a30*/  FFMA.SAT R6, R0, R9, 0.5 ;  /* 0x3f00000000067423 */ /* 0x000fe20000002009 */
[----:B------:R-:W-:-:S03]  /*0a40*/  FFMA R11, R12, R11, R12 ;  /* 0x0000000b0c0b7223 */ /* 0x000fc6000000000c */
[----:B------:R-:W-:-:S04]  /*0a50*/  FFMA.RM R6, R6, R13, 12582913 ;  /* 0x4b40000106067423 */ /* 0x000fc8000000400d */
[----:B------:R-:W-:-:S04]  /*0a60*/  FADD R9, R6, -12583039 ;  /* 0xcb40007f06097421 */ /* 0x000fc80000000000 */
[----:B------:R-:W-:-:S04]  /*0a70*/  FFMA R9, R0, 1.4426950216293334961, -R9 ;  /* 0x3fb8aa3b00097823 */ /* 0x000fc80000000809 */
[----:B------:R-:W-:Y:S01]  /*0a80*/  FFMA R9, R0, 1.925963033500011079e-08, R9 ;  /* 0x32a5706000097823 */ /* 0x000fe20000000009 */
[----:B------:R-:W-:Y:S01]  /*0a90*/  IMAD.SHL.U32 R0, R6, 0x800000, RZ ;  /* 0x0080000006007824 */ /* 0x000fe200078e00ff */
[----:B------:R-:W-:-:S04]  /*0aa0*/  SHF.R.S32.HI R6, RZ, 0x1f, R7 ;  /* 0x0000001fff067819 */ /* 0x000fc80000011407 */
[----:B------:R-:W0:Y:S02]  /*0ab0*/  MUFU.EX2 R9, R9 ;  /* 0x0000000900097308 */ /* 0x000e240000000800 */
[----:B0-----:R-:W-:-:S06]  /*0ac0*/  FMUL R0, R0, R9 ;  /* 0x0000000900007220 */ /* 0x001fcc0000400000 */
[----:B------:R-:W0:Y:S01]  /*0ad0*/  FCHK P0, R0, R3 ;  /* 0x0000000300007302 */ /* 0x000e220000000000 */
[----:B------:R-:W-:-:S04]  /*0ae0*/  FFMA R10, R0, R11, RZ ;  /* 0x0000000b000a7223 */ /* 0x000fc800000000ff */
[----:B------:R-:W-:-:S04]  /*0af0*/  FFMA R12, -R3, R10, R0 ;  /* 0x0000000a030c7223 */ /* 0x000fc80000000100 */
[----:B------:R-:W-:Y:S01]  /*0b00*/  FFMA R13, R11, R12, R10 ;  /* 0x0000000c0b0d7223 */ /* 0x000fe2000000000a */
[----:B0-----:R-:W-:Y:S06]  /*0b10*/  @!P0 BRA `(.L_x_11) ;  /* 0x00000000000c8947 */ /* 0x001fec0003800000 */
[----:B------:R-:W-:-:S07]  /*0b20*/  MOV R10, 0xb40 ;  /* 0x00000b40000a7802 */ /* 0x000fce0000000f00 */
[----:B-12---:R-:W-:Y:S05]  /*0b30*/  CALL.REL.NOINC `($__internal_0_$__cuda_sm3x_div_rn_noftz_f32_slowpath) ;  /* 0x0000000400507944 */ /* 0x006fea0003c00000 */
[----:B------:R-:W-:-:S07]  /*0b40*/  MOV R13, R0 ;  /* 0x00000000000d7202 */ /* 0x000fce0000000f00 */
.L_x_11:
[----:B------:R-:W-:Y:S05]  /*0b50*/  BSYNC.RECONVERGENT B0 ;  /* 0x0000000000007941 */ /* 0x000fea0003800200 */
.L_x_10:
[----:B------:R-:W-:Y:S01]  /*0b60*/  IADD3 R0, P0, PT, R2, R7, RZ ;  /* 0x0000000702007210 */ /* 0x000fe20007f1e0ff */
[----:B------:R-:W-:-:S04]  /*0b70*/  VIADD R7, R7, UR5 ;  /* 0x0000000507077c36 */ /* 0x000fc80008000000 */
[----:B------:R-:W-:Y:S01]  /*0b80*/  IMAD.X R9, RZ, RZ, R6, P0 ;  /* 0x000000ffff097224 */ /* 0x000fe200000e0606 */
[----:B------:R-:W-:-:S04]  /*0b90*/  LEA R10, P0, R0, UR8, 0x2 ;  /* 0x00000008000a7c11 */ /* 0x000fc8000f8010ff */
[----:B------:R-:W-:Y:S02]  /*0ba0*/  LEA.HI.X R11, R0, UR9, R9, 0x2, P0 ;  /* 0x00000009000b7c11 */ /* 0x000fe400080f1409 */
[----:B------:R-:W-:-:S03]  /*0bb0*/  ISETP.GE.AND P0, PT, R7, UR10, PT ;  /* 0x0000000a07007c0c */ /* 0x000fc6000bf06270 */
[----:B------:R0:W-:Y:S10]  /*0bc0*/  STG.E desc[UR6][R10.64], R13 ;  /* 0x0000000d0a007986 */ /* 0x0001f4000c101906 */
[----:B------:R-:W-:Y:S05]  /*0bd0*/  @!P0 BRA `(.L_x_12) ;  /* 0xfffffffc00748947 */ /* 0x000fea000383ffff */
[----:B------:R-:W-:Y:S05]  /*0be0*/  EXIT ;  /* 0x000000000000794d */ /* 0x000fea0003800000 */
.L_x_6:
[----:B-1----:R-:W-:Y:S01]  /*0bf0*/  MOV R19, R12 ;  /* 0x0000000c00137202 */ /* 0x002fe20000000f00 */
[----:B------:R-:W-:Y:S01]  /*0c00*/  IMAD.MOV.U32 R20, RZ, RZ, 0x10 ;  /* 0x00000010ff147424 */ /* 0x000fe200078e00ff */
[----:B------:R-:W-:Y:S01]  /*0c10*/  MOV R18, 0xffffffff ;  /* 0xffffffff00127802 */ /* 0x000fe20000000f00 */
[----:B------:R-:W-:-:S07]  /*0c20*/  IMAD.MOV.U32 R21, RZ, RZ, 0x1f ;  /* 0x0000001fff157424 */ /* 0x000fce00078e00ff */
[----:B0-----:R-:W-:Y:S05]  /*0c30*/  WARPSYNC.COLLECTIVE R18, `(.L_x_13) ;  /* 0x0000000012087348 */ /* 0x001fea0003c00000 */
[----:B------:R1:W2:Y:S02]  /*0c40*/  SHFL.DOWN P2, R17, R19, R20, R21 ;  /* 0x0800001413117389 */ /* 0x0002a40000040015 */
[----:B012---:R-:W-:Y:S05]  /*0c50*/  ENDCOLLECTIVE ;  /* 0x000000000000791b */ /* 0x007fea0003800000 */
.L_x_13:
[----:B------:R-:W-:Y:S02]  /*0c60*/  HFMA2 R20, -RZ, RZ, 0, 4.76837158203125e-07 ;  /* 0x00000008ff147431 */ /* 0x000fe400000001ff */
[----:B------:R-:W-:-:S05]  /*0c70*/  IMAD.MOV.U32 R13, RZ, RZ, R17 ;  /* 0x000000ffff0d7224 */ /* 0x000fca00078e0011 */
[----:B------:R-:W-:-:S05]  /*0c80*/  FMNMX R13, R13, R12, !PT ;  /* 0x0000000c0d0d7209 */ /* 0x000fca0007800000 */
[----:B------:R-:W-:-:S07]  /*0c90*/  IMAD.MOV.U32 R19, RZ, RZ, R13 ;  /* 0x000000ffff137224 */ /* 0x000fce00078e000d */
[----:B------:R-:W-:Y:S05]  /*0ca0*/  WARPSYNC.COLLECTIVE R18, `(.L_x_14) ;  /* 0x0000000012087348 */ /* 0x000fea0003c00000 */
[----:B------:R0:W1:Y:S02]  /*0cb0*/  SHFL.DOWN P2, R17, R19, R20, R21 ;  /* 0x0800001413117389 */ /* 0x0000640000040015 */
[----:B01----:R-:W-:Y:S05]  /*0cc0*/  ENDCOLLECTIVE ;  /* 0x000000000000791b */ /* 0x003fea0003800000 */
.L_x_14:
[----:B------:R-:W-:Y:S01]  /*0cd0*/  MOV R20, 0x4 ;  /* 0x0000000400147802 */ /* 0x000fe20000000f00 */
[----:B------:R-:W-:-:S05]  /*0ce0*/  IMAD.MOV.U32 R14, RZ, RZ, R17 ;  /* 0x000000ffff0e7224 */ /* 0x000fca00078e0011 */
[----:B------:R-:W-:-:S05]  /*0cf0*/  FMNMX R14, R13, R14, !PT ;  /* 0x0000000e0d0e7209 */ /* 0x000fca0007800000 */
[----:B------:R-:W-:-:S07]  /*0d00*/  IMAD.MOV.U32 R19, RZ, RZ, R14 ;  /* 0x000000ffff137224 */ /* 0x000fce00078e000e */
[----:B------:R-:W-:Y:S05]  /*0d10*/  WARPSYNC.COLLECTIVE R18, `(.L_x_15) ;  /* 0x0000000012087348 */ /* 0x000fea0003c00000 */
[----:B------:R0:W1:Y:S02]  /*0d20*/  SHFL.DOWN P2, R17, R19, R20, R21 ;  /* 0x0800001413117389 */ /* 0x0000640000040015 */
[----:B01----:R-:W-:Y:S05]  /*0d30*/  ENDCOLLECTIVE ;  /* 0x000000000000791b */ /* 0x003fea0003800000 */
.L_x_15:
[----:B------:R-:W-:Y:S02]  /*0d40*/  HFMA2 R20, -RZ, RZ, 0, 1.1920928955078125e-07 ;  /* 0x00000002ff147431 */ /* 0x000fe400000001ff */
[----:B------:R-:W-:-:S05]  /*0d50*/  IMAD.MOV.U32 R15, RZ, RZ, R17 ;  /* 0x000000ffff0f7224 */ /* 0x000fca00078e0011 */
[----:B------:R-:W-:-:S05]  /*0d60*/  FMNMX R15, R14, R15, !PT ;  /* 0x0000000f0e0f7209 */ /* 0x000fca0007800000 */
[----:B------:R-:W-:-:S07]  /*0d70*/  IMAD.MOV.U32 R19, RZ, RZ, R15 ;  /* 0x000000ffff137224 */ /* 0x000fce00078e000f */
[----:B------:R-:W-:Y:S05]  /*0d80*/  WARPSYNC.COLLECTIVE R18, `(.L_x_16) ;  /* 0x0000000012087348 */ /* 0x000fea0003c00000 */
[----:B------:R0:W1:Y:S02]  /*0d90*/  SHFL.DOWN P2, R17, R19, R20, R21 ;  /* 0x0800001413117389 */ /* 0x0000640000040015 */
[----:B01----:R-:W-:Y:S05]  /*0da0*/  ENDCOLLECTIVE ;  /* 0x000000000000791b */ /* 0x003fea0003800000 */
.L_x_16:
[----:B------:R-:W-:Y:S01]  /*0db0*/  MOV R20, 0x1 ;  /* 0x0000000100147802 */ /* 0x000fe20000000f00 */
[----:B------:R-:W-:-:S05]  /*0dc0*/  IMAD.MOV.U32 R16, RZ, RZ, R17 ;  /* 0x000000ffff107224 */ /* 0x000fca00078e0011 */
[----:B------:R-:W-:-:S05]  /*0dd0*/  FMNMX R16, R15, R16, !PT ;  /* 0x000000100f107209 */ /* 0x000fca0007800000 */
[----:B------:R-:W-:-:S07]  /*0de0*/  IMAD.MOV.U32 R19, RZ, RZ, R16 ;  /* 0x000000ffff137224 */ /* 0x000fce00078e0010 */
[----:B------:R-:W-:Y:S05]  /*0df0*/  WARPSYNC.COLLECTIVE R18, `(.L_x_17) ;  /* 0x0000000012087348 */ /* 0x000fea0003c00000 */
[----:B------:R0:W1:Y:S02]  /*0e00*/  SHFL.DOWN P2, R17, R19, R20, R21 ;  /* 0x0800001413117389 */ /* 0x0000640000040015 */
[----:B01----:R-:W-:Y:S05]  /*0e10*/  ENDCOLLECTIVE ;  /* 0x000000000000791b */ /* 0x003fea0003800000 */
.L_x_17:
[----:B------:R-:W-:Y:S05]  /*0e20*/  BRA `(.L_x_18) ;  /* 0xfffffff400f07947 */ /* 0x000fea000383ffff */
.L_x_9:
[----:B------:R-:W-:Y:S02]  /*0e30*/  HFMA2 R21, -RZ, RZ, 0, 1.847743988037109375e-06 ;  /* 0x0000001fff157431 */ /* 0x000fe400000001ff */
[----:B0-----:R-:W-:Y:S02]  /*0e40*/  IMAD.MOV.U32 R19, RZ, RZ, R0 ;  /* 0x000000ffff137224 */ /* 0x001fe400078e0000 */
[----:B------:R-:W-:Y:S02]  /*0e50*/  IMAD.MOV.U32 R20, RZ, RZ, 0x10 ;  /* 0x00000010ff147424 */ /* 0x000fe400078e00ff */
[----:B------:R-:W-:-:S07]  /*0e60*/  IMAD.MOV.U32 R18, RZ, RZ, -0x1 ;  /* 0xffffffffff127424 */ /* 0x000fce00078e00ff */
[----:B-1234-:R-:W-:Y:S05]  /*0e70*/  WARPSYNC.COLLECTIVE R18, `(.L_x_19) ;  /* 0x0000000012087348 */ /* 0x01efea0003c00000 */
[----:B--2---:R0:W2:Y:S02]  /*0e80*/  SHFL.DOWN P2, R17, R19, R20, R21 ;  /* 0x0800001413117389 */ /* 0x0040a40000040015 */
[----:B01234-:R-:W-:Y:S05]  /*0e90*/  ENDCOLLECTIVE ;  /* 0x000000000000791b */ /* 0x01ffea0003800000 */
.L_x_19:
[----:B------:R-:W-:Y:S01]  /*0ea0*/  HFMA2 R20, -RZ, RZ, 0, 4.76837158203125e-07 ;  /* 0x00000008ff147431 */ /* 0x000fe200000001ff */
[----:B------:R-:W-:-:S05]  /*0eb0*/  MOV R3, R17 ;  /* 0x0000001100037202 */ /* 0x000fca0000000f00 */
[----:B------:R-:W-:-:S04]  /*0ec0*/  FADD R3, R3, R0 ;  /* 0x0000000003037221 */ /* 0x000fc80000000000 */
[----:B------:R-:W-:-:S07]  /*0ed0*/  IMAD.MOV.U32 R19, RZ, RZ, R3 ;  /* 0x000000ffff137224 */ /* 0x000fce00078e0003 */
[----:B------:R-:W-:Y:S05]  /*0ee0*/  WARPSYNC.COLLECTIVE R18, `(.L_x_20) ;  /* 0x0000000012087348 */ /* 0x000fea0003c00000 */
[----:B------:R0:W1:Y:S02]  /*0ef0*/  SHFL.DOWN P2, R17, R19, R20, R21 ;  /* 0x0800001413117389 */ /* 0x0000640000040015 */
[----:B01----:R-:W-:Y:S05]  /*0f00*/  ENDCOLLECTIVE ;  /* 0x000000000000791b */ /* 0x003fea0003800000 */
.L_x_20:
[----:B------:R-:W-:Y:S02]  /*0f10*/  IMAD.MOV.U32 R20, RZ, RZ, 0x4 ;  /* 0x00000004ff147424 */ /* 0x000fe400078e00ff */
[----:B------:R-:W-:-:S04]  /*0f20*/  IMAD.MOV.U32 R10, RZ, RZ, R17 ;  /* 0x000000ffff0a7224 */ /* 0x000fc800078e0011 */
[----:B------:R-:W-:-:S05]  /*0f30*/  FADD R10, R3, R10 ;  /* 0x0000000a030a7221 */ /* 0x000fca0000000000 */
[----:B------:R-:W-:-:S07]  /*0f40*/  MOV R19, R10 ;  /* 0x0000000a00137202 */ /* 0x000fce0000000f00 */
[----:B------:R-:W-:Y:S05]  /*0f50*/  WARPSYNC.COLLECTIVE R18, `(.L_x_21) ;  /* 0x0000000012087348 */ /* 0x000fea0003c00000 */
[----:B------:R0:W1:Y:S02]  /*0f60*/  SHFL.DOWN P2, R17, R19, R20, R21 ;  /* 0x0800001413117389 */ /* 0x0000640000040015 */
[----:B01----:R-:W-:Y:S05]  /*0f70*/  ENDCOLLECTIVE ;  /* 0x000000000000791b */ /* 0x003fea0003800000 */
.L_x_21:
[----:B------:R-:W-:Y:S01]  /*0f80*/  HFMA2 R20, -RZ, RZ, 0, 1.1920928955078125e-07 ;  /* 0x00000002ff147431 */ /* 0x000fe200000001ff */
[----:B------:R-:W-:-:S05]  /*0f90*/  MOV R9, R17 ;  /* 0x0000001100097202 */ /* 0x000fca0000000f00 */
[----:B------:R-:W-:-:S04]  /*0fa0*/  FADD R9, R10, R9 ;  /* 0x000000090a097221 */ /* 0x000fc80000000000 */
[----:B------:R-:W-:-:S07]  /*0fb0*/  IMAD.MOV.U32 R19, RZ, RZ, R9 ;  /* 0x000000ffff137224 */ /* 0x000fce00078e0009 */
[----:B------:R-:W-:Y:S05]  /*0fc0*/  WARPSYNC.COLLECTIVE R18, `(.L_x_22) ;  /* 0x0000000012087348 */ /* 0x000fea0003c00000 */
[----:B------:R0:W1:Y:S02]  /*0fd0*/  SHFL.DOWN P2, R17, R19, R20, R21 ;  /* 0x0800001413117389 */ /* 0x0000640000040015 */
[----:B01----:R-:W-:Y:S05]  /*0fe0*/  ENDCOLLECTIVE ;  /* 0x000000000000791b */ /* 0x003fea0003800000 */
.L_x_22:
[----:B------:R-:W-:Y:S02]  /*0ff0*/  IMAD.MOV.U32 R20, RZ, RZ, 0x1 ;  /* 0x00000001ff147424 */ /* 0x000fe400078e00ff */
[----:B------:R-:W-:-:S04]  /*1000*/  IMAD.MOV.U32 R12, RZ, RZ, R17 ;  /* 0x000000ffff0c7224 */ /* 0x000fc800078e0011 */
[----:B------:R-:W-:-:S05]  /*1010*/  FADD R12, R9, R12 ;  /* 0x0000000c090c7221 */ /* 0x000fca0000000000 */
[----:B------:R-:W-:-:S07]  /*1020*/  MOV R19, R12 ;  /* 0x0000000c00137202 */ /* 0x000fce0000000f00 */
[----:B------:R-:W-:Y:S05]  /*1030*/  WARPSYNC.COLLECTIVE R18, `(.L_x_23) ;  /* 0x0000000012087348 */ /* 0x000fea0003c00000 */
[----:B------:R0:W1:Y:S02]  /*1040*/  SHFL.DOWN P2, R17, R19, R20, R21 ;  /* 0x0800001413117389 */ /* 0x0000640000040015 */
[----:B01----:R-:W-:Y:S05]  /*1050*/  ENDCOLLECTIVE ;  /* 0x000000000000791b */ /* 0x003fea0003800000 */
.L_x_23:
[----:B------:R-:W-:Y:S01]  /*1060*/  MOV R11, R17 ;  /* 0x00000011000b7202 */ /* 0x000fe20000000f00 */
[----:B------:R-:W-:Y:S06]  /*1070*/  BRA `(.L_x_24) ;  /* 0xfffffff800207947 */ /* 0x000fec000383ffff */
        .weak           $__internal_0_$__cuda_sm3x_div_rn_noftz_f32_slowpath
        .type           $__internal_0_$__cuda_sm3x_div_rn_noftz_f32_slowpath,@function
        .size           $__internal_0_$__cuda_sm3x_div_rn_noftz_f32_slowpath,(.L_x_37 - $__internal_0_$__cuda_sm3x_div_rn_noftz_f32_slowpath)
$__internal_0_$__cuda_sm3x_div_rn_noftz_f32_slowpath:
[----:B------:R-:W-:Y:S01]  /*1080*/  SHF.R.U32.HI R11, RZ, 0x17, R3 ;  /* 0x00000017ff0b7819 */ /* 0x000fe20000011603 */
[----:B------:R-:W-:Y:S01]  /*1090*/  BSSY.RECONVERGENT B1, `(.L_x_25) ;  /* 0x0000064000017945 */ /* 0x000fe20003800200 */
[--C-:B------:R-:W-:Y:S01]  /*10a0*/  SHF.R.U32.HI R9, RZ, 0x17, R0.reuse ;  /* 0x00000017ff097819 */ /* 0x100fe20000011600 */
[----:B------:R-:W-:Y:S01]  /*10b0*/  IMAD.MOV.U32 R12, RZ, RZ, R0 ;  /* 0x000000ffff0c7224 */ /* 0x000fe200078e0000 */
[----:B------:R-:W-:Y:S02]  /*10c0*/  LOP3.LUT R11, R11, 0xff, RZ, 0xc0, !PT ;  /* 0x000000ff0b0b7812 */ /* 0x000fe400078ec0ff */
[----:B------:R-:W-:Y:S02]  /*10d0*/  LOP3.LUT R16, R9, 0xff, RZ, 0xc0, !PT ;  /* 0x000000ff09107812 */ /* 0x000fe400078ec0ff */
[----:B------:R-:W-:Y:S01]  /*10e0*/  MOV R13, R3 ;  /* 0x00000003000d7202 */ /* 0x000fe20000000f00 */
[----:B------:R-:W-:Y:S01]  /*10f0*/  VIADD R14, R11, 0xffffffff ;  /* 0xffffffff0b0e7836 */ /* 0x000fe20000000000 */
[----:B------:R-:W-:-:S04]  /*1100*/  IADD3 R15, PT, PT, R16, -0x1, RZ ;  /* 0xffffffff100f7810 */ /* 0x000fc80007ffe0ff */
[----:B------:R-:W-:-:S04]  /*1110*/  ISETP.GT.U32.AND P0, PT, R14, 0xfd, PT ;  /* 0x000000fd0e00780c */ /* 0x000fc80003f04070 */
[----:B------:R-:W-:-:S13]  /*1120*/  ISETP.GT.U32.OR P0, PT, R15, 0xfd, P0 ;  /* 0x000000fd0f00780c */ /* 0x000fda0000704470 */
[----:B------:R-:W-:Y:S01]  /*1130*/  @!P0 IMAD.MOV.U32 R9, RZ, RZ, RZ ;  /* 0x000000ffff098224 */ /* 0x000fe200078e00ff */
[----:B------:R-:W-:Y:S06]  /*1140*/  @!P0 BRA `(.L_x_26) ;  /* 0x00000000005c8947 */ /* 0x000fec0003800000 */
[----:B------:R-:W-:Y:S02]  /*1150*/  FSETP.GTU.FTZ.AND P1, PT, |R3|, +INF , PT ;  /* 0x7f8000000300780b */ /* 0x000fe40003f3c200 */
[----:B------:R-:W-:-:S04]  /*1160*/  FSETP.GTU.FTZ.AND P0, PT, |R0|, +INF , PT ;  /* 0x7f8000000000780b */ /* 0x000fc80003f1c200 */
[----:B------:R-:W-:-:S13]  /*1170*/  PLOP3.LUT P0, PT, P0, P1, PT, 0xf8, 0x8f ;  /* 0x00000000008f781c */ /* 0x000fda0000703f70 */
[----:B------:R-:W-:Y:S05]  /*1180*/  @P0 BRA `(.L_x_27) ;  /* 0x00000004004c0947 */ /* 0x000fea0003800000 */
[----:B------:R-:W-:-:S13]  /*1190*/  LOP3.LUT P0, RZ, R13, 0x7fffffff, R12, 0xc8, !PT ;  /* 0x7fffffff0dff7812 */ /* 0x000fda000780c80c */
[----:B------:R-:W-:Y:S05]  /*11a0*/  @!P0 BRA `(.L_x_28) ;  /* 0x00000004003c8947 */ /* 0x000fea0003800000 */
[C---:B------:R-:W-:Y:S02]  /*11b0*/  FSETP.NEU.FTZ.AND P2, PT, |R0|.reuse, +INF , PT ;  /* 0x7f8000000000780b */ /* 0x040fe40003f5d200 */
[----:B------:R-:W-:Y:S02]  /*11c0*/  FSETP.NEU.FTZ.AND P1, PT, |R3|, +INF , PT ;  /* 0x7f8000000300780b */ /* 0x000fe40003f3d200 */
[----:B------:R-:W-:-:S11]  /*11d0*/  FSETP.NEU.FTZ.AND P0, PT, |R0|, +INF , PT ;  /* 0x7f8000000000780b */ /* 0x000fd60003f1d200 */
[----:B------:R-:W-:Y:S05]  /*11e0*/  @!P1 BRA !P2, `(.L_x_28) ;  /* 0x00000004002c9947 */ /* 0x000fea0005000000 */
[----:B------:R-:W-:-:S04]  /*11f0*/  LOP3.LUT P2, RZ, R12, 0x7fffffff, RZ, 0xc0, !PT ;  /* 0x7fffffff0cff7812 */ /* 0x000fc8000784c0ff */
[----:B------:R-:W-:-:S13]  /*1200*/  PLOP3.LUT P1, PT, P1, P2, PT, 0x2f, 0xf2 ;  /* 0x0000000000f2781c */ /* 0x000fda0000f24577 */
[----:B------:R-:W-:Y:S05]  /*1210*/  @P1 BRA `(.L_x_29) ;  /* 0x0000000400181947 */ /* 0x000fea0003800000 */
[----:B------:R-:W-:-:S04]  /*1220*/  LOP3.LUT P1, RZ, R13, 0x7fffffff, RZ, 0xc0, !PT ;  /* 0x7fffffff0dff7812 */ /* 0x000fc8000782c0ff */
[----:B------:R-:W-:-:S13]  /*1230*/  PLOP3.LUT P0, PT, P0, P1, PT, 0x2f, 0xf2 ;  /* 0x0000000000f2781c */ /* 0x000fda0000702577 */
[----:B------:R-:W-:Y:S05]  /*1240*/  @P0 BRA `(.L_x_30) ;  /* 0x0000000400000947 */ /* 0x000fea0003800000 */
[----:B------:R-:W-:Y:S02]  /*1250*/  ISETP.GE.AND P0, PT, R15, RZ, PT ;  /* 0x000000ff0f00720c */ /* 0x000fe40003f06270 */
[----:B------:R-:W-:-:S11]  /*1260*/  ISETP.GE.AND P1, PT, R14, RZ, PT ;  /* 0x000000ff0e00720c */ /* 0x000fd60003f26270 */
[----:B------:R-:W-:Y:S01]  /*1270*/  @P0 MOV R9, RZ ;  /* 0x000000ff00090202 */ /* 0x000fe20000000f00 */
[----:B------:R-:W-:Y:S02]  /*1280*/  @!P0 IMAD.MOV.U32 R9, RZ, RZ, -0x40 ;  /* 0xffffffc0ff098424 */ /* 0x000fe400078e00ff */
[----:B------:R-:W-:Y:S01]  /*1290*/  @!P0 FFMA R12, R0, 1.84467440737095516160e+19, RZ ;  /* 0x5f800000000c8823 */ /* 0x000fe200000000ff */
[----:B------:R-:W-:Y:S02]  /*12a0*/  @!P1 FFMA R13, R3, 1.84467440737095516160e+19, RZ ;  /* 0x5f800000030d9823 */ /* 0x000fe400000000ff */
[----:B------:R-:W-:-:S07]  /*12b0*/  @!P1 IADD3 R9, PT, PT, R9, 0x40, RZ ;  /* 0x0000004009099810 */ /* 0x000fce0007ffe0ff */
.L_x_26:
[----:B------:R-:W-:Y:S01]  /*12c0*/  LEA R0, R11, 0xc0800000, 0x17 ;  /* 0xc08000000b007811 */ /* 0x000fe200078eb8ff */
[----:B------:R-:W-:Y:S04]  /*12d0*/  BSSY.RECONVERGENT B2, `(.L_x_31) ;  /* 0x0000036000027945 */ /* 0x000fe80003800200 */
[----:B------:R-:W-:Y:S01]  /*12e0*/  IMAD.IADD R14, R13, 0x1, -R0 ;  /* 0x000000010d0e7824 */ /* 0x000fe200078e0a00 */
[----:B------:R-:W-:-:S03]  /*12f0*/  IADD3 R13, PT, PT, R16, -0x7f, RZ ;  /* 0xffffff81100d7810 */ /* 0x000fc60007ffe0ff */
[----:B------:R-:W0:Y:S01]  /*1300*/  MUFU.RCP R15, R14 ;  /* 0x0000000e000f7308 */ /* 0x000e220000001000 */
[----:B------:R-:W-:Y:S01]  /*1310*/  FADD.FTZ R17, -R14, -RZ ;  /* 0x800000ff0e117221 */ /* 0x000fe20000010100 */
[----:B------:R-:W-:-:S03]  /*1320*/  IMAD R0, R13, -0x800000, R12 ;  /* 0xff8000000d007824 */ /* 0x000fc600078e020c */
[----:B0-----:R-:W-:-:S04]  /*1330*/  FFMA R16, R15, R17, 1 ;  /* 0x3f8000000f107423 */ /* 0x001fc80000000011 */
[----:B------:R-:W-:-:S04]  /*1340*/  FFMA R19, R15, R16, R15 ;  /* 0x000000100f137223 */ /* 0x000fc8000000000f */
[----:B------:R-:W-:-:S04]  /*1350*/  FFMA R12, R0, R19, RZ ;  /* 0x00000013000c7223 */ /* 0x000fc800000000ff */
[----:B------:R-:W-:-:S04]  /*1360*/  FFMA R15, R17, R12, R0 ;  /* 0x0000000c110f7223 */ /* 0x000fc80000000000 */
[----:B------:R-:W-:Y:S01]  /*1370*/  FFMA R16, R19, R15, R12 ;  /* 0x0000000f13107223 */ /* 0x000fe2000000000c */
[----:B------:R-:W-:-:S03]  /*1380*/  IADD3 R12, PT, PT, R13, 0x7f, -R11 ;  /* 0x0000007f0d0c7810 */ /* 0x000fc60007ffe80b */
[----:B------:R-:W-:Y:S02]  /*1390*/  FFMA R17, R17, R16, R0 ;  /* 0x0000001011117223 */ /* 0x000fe40000000000 */
[----:B------:R-:W-:Y:S02]  /*13a0*/  IMAD.IADD R12, R12, 0x1, R9 ;  /* 0x000000010c0c7824 */ /* 0x000fe400078e0209 */
[----:B------:R-:W-:-:S05]  /*13b0*/  FFMA R0, R19, R17, R16 ;  /* 0x0000001113007223 */ /* 0x000fca0000000010 */
[----:B------:R-:W-:-:S04]  /*13c0*/  SHF.R.U32.HI R11, RZ, 0x17, R0 ;  /* 0x00000017ff0b7819 */ /* 0x000fc80000011600 */
[----:B------:R-:W-:-:S04]  /*13d0*/  LOP3.LUT R11, R11, 0xff, RZ, 0xc0, !PT ;  /* 0x000000ff0b0b7812 */ /* 0x000fc800078ec0ff */
[----:B------:R-:W-:-:S05]  /*13e0*/  IADD3 R13, PT, PT, R11, R12, RZ ;  /* 0x0000000c0b0d7210 */ /* 0x000fca0007ffe0ff */
[----:B------:R-:W-:-:S05]  /*13f0*/  VIADD R9, R13, 0xffffffff ;  /* 0xffffffff0d097836 */ /* 0x000fca0000000000 */
[----:B------:R-:W-:-:S13]  /*1400*/  ISETP.GE.U32.AND P0, PT, R9, 0xfe, PT ;  /* 0x000000fe0900780c */ /* 0x000fda0003f06070 */
[----:B------:R-:W-:Y:S05]  /*1410*/  @!P0 BRA `(.L_x_32) ;  /* 0x0000000000808947 */ /* 0x000fea0003800000 */
[----:B------:R-:W-:-:S13]  /*1420*/  ISETP.GT.AND P0, PT, R13, 0xfe, PT ;  /* 0x000000fe0d00780c */ /* 0x000fda0003f04270 */
[----:B------:R-:W-:Y:S05]  /*1430*/  @P0 BRA `(.L_x_33) ;  /* 0x00000000006c0947 */ /* 0x000fea0003800000 */
[----:B------:R-:W-:-:S13]  /*1440*/  ISETP.GE.AND P0, PT, R13, 0x1, PT ;  /* 0x000000010d00780c */ /* 0x000fda0003f06270 */
[----:B------:R-:W-:Y:S05]  /*1450*/  @P0 BRA `(.L_x_34) ;  /* 0x0000000000740947 */ /* 0x000fea0003800000 */
[----:B------:R-:W-:Y:S02]  /*1460*/  ISETP.GE.AND P0, PT, R13, -0x18, PT ;  /* 0xffffffe80d00780c */ /* 0x000fe40003f06270 */
[----:B------:R-:W-:-:S11]  /*1470*/  LOP3.LUT R0, R0, 0x80000000, RZ, 0xc0, !PT ;  /* 0x8000000000007812 */ /* 0x000fd600078ec0ff */
[----:B------:R-:W-:Y:S05]  /*1480*/  @!P0 BRA `(.L_x_34) ;  /* 0x0000000000688947 */ /* 0x000fea0003800000 */
[-CC-:B------:R-:W-:Y:S01]  /*1490*/  FFMA.RZ R9, R19, R17.reuse, R16.reuse ;  /* 0x0000001113097223 */ /* 0x180fe2000000c010 */
[----:B------:R-:W-:Y:S01]  /*14a0*/  IADD3 R14, PT, PT, R13, 0x20, RZ ;  /* 0x000000200d0e7810 */ /* 0x000fe20007ffe0ff */
[-CC-:B------:R-:W-:Y:S01]  /*14b0*/  FFMA.RM R12, R19, R17.reuse, R16.reuse ;  /* 0x00000011130c7223 */ /* 0x180fe20000004010 */
[----:B------:R-:W-:Y:S02]  /*14c0*/  ISETP.NE.AND P2, PT, R13, RZ, PT ;  /* 0x000000ff0d00720c */ /* 0x000fe40003f45270 */
[----:B------:R-:W-:Y:S01]  /*14d0*/  LOP3.LUT R11, R9, 0x7fffff, RZ, 0xc0, !PT ;  /* 0x007fffff090b7812 */ /* 0x000fe200078ec0ff */
[----:B------:R-:W-:Y:S01]  /*14e0*/  FFMA.RP R9, R19, R17, R16 ;  /* 0x0000001113097223 */ /* 0x000fe20000008010 */
[----:B------:R-:W-:Y:S01]  /*14f0*/  ISETP.NE.AND P1, PT, R13, RZ, PT ;  /* 0x000000ff0d00720c */ /* 0x000fe20003f25270 */
[----:B------:R-:W-:Y:S01]  /*1500*/  IMAD.MOV R13, RZ, RZ, -R13 ;  /* 0x000000ffff0d7224 */ /* 0x000fe200078e0a0d */
[----:B------:R-:W-:Y:S02]  /*1510*/  LOP3.LUT R11, R11, 0x800000, RZ, 0xfc, !PT ;  /* 0x008000000b0b7812 */ /* 0x000fe400078efcff */
[----:B------:R-:W-:-:S02]  /*1520*/  FSETP.NEU.FTZ.AND P0, PT, R9, R12, PT ;  /* 0x0000000c0900720b */ /* 0x000fc40003f1d000 */
[----:B------:R-:W-:Y:S02]  /*1530*/  SHF.L.U32 R14, R11, R14, RZ ;  /* 0x0000000e0b0e7219 */ /* 0x000fe400000006ff */
[----:B------:R-:W-:Y:S02]  /*1540*/  SEL R12, R13, RZ, P2 ;  /* 0x000000ff0d0c7207 */ /* 0x000fe40001000000 */
[----:B------:R-:W-:Y:S02]  /*1550*/  ISETP.NE.AND P1, PT, R14, RZ, P1 ;  /* 0x000000ff0e00720c */ /* 0x000fe40000f25270 */
[----:B------:R-:W-:Y:S02]  /*1560*/  SHF.R.U32.HI R12, RZ, R12, R11 ;  /* 0x0000000cff0c7219 */ /* 0x000fe4000001160b */
[----:B------:R-:W-:Y:S02]  /*1570*/  PLOP3.LUT P0, PT, P0, P1, PT, 0xf8, 0x8f ;  /* 0x00000000008f781c */ /* 0x000fe40000703f70 */
[----:B------:R-:W-:-:S02]  /*1580*/  SHF.R.U32.HI R14, RZ, 0x1, R12 ;  /* 0x00000001ff0e7819 */ /* 0x000fc4000001160c */
[----:B------:R-:W-:-:S04]  /*1590*/  SEL R9, RZ, 0x1, !P0 ;  /* 0x00000001ff097807 */ /* 0x000fc80004000000 */
[----:B------:R-:W-:-:S04]  /*15a0*/  LOP3.LUT R9, R9, 0x1, R14, 0xf8, !PT ;  /* 0x0000000109097812 */ /* 0x000fc800078ef80e */
[----:B------:R-:W-:-:S04]  /*15b0*/  LOP3.LUT R9, R9, R12, RZ, 0xc0, !PT ;  /* 0x0000000c09097212 */ /* 0x000fc800078ec0ff */
[----:B------:R-:W-:-:S04]  /*15c0*/  IADD3 R9, PT, PT, R14, R9, RZ ;  /* 0x000000090e097210 */ /* 0x000fc80007ffe0ff */
[----:B------:R-:W-:Y:S01]  /*15d0*/  LOP3.LUT R0, R9, R0, RZ, 0xfc, !PT ;  /* 0x0000000009007212 */ /* 0x000fe200078efcff */
[----:B------:R-:W-:Y:S06]  /*15e0*/  BRA `(.L_x_34) ;  /* 0x0000000000107947 */ /* 0x000fec0003800000 */
.L_x_33:
[----:B------:R-:W-:-:S04]  /*15f0*/  LOP3.LUT R0, R0, 0x80000000, RZ, 0xc0, !PT ;  /* 0x8000000000007812 */ /* 0x000fc800078ec0ff */
[----:B------:R-:W-:Y:S01]  /*1600*/  LOP3.LUT R0, R0, 0x7f800000, RZ, 0xfc, !PT ;  /* 0x7f80000000007812 */ /* 0x000fe200078efcff */
[----:B------:R-:W-:Y:S06]  /*1610*/  BRA `(.L_x_34) ;  /* 0x0000000000047947 */ /* 0x000fec0003800000 */
.L_x_32:
[----:B------:R-:W-:-:S07]  /*1620*/  IMAD R0, R12, 0x800000, R0 ;  /* 0x008000000c007824 */ /* 0x000fce00078e0200 */
.L_x_34:
[----:B------:R-:W-:Y:S05]  /*1630*/  BSYNC.RECONVERGENT B2 ;  /* 0x0000000000027941 */ /* 0x000fea0003800200 */
.L_x_31:
[----:B------:R-:W-:Y:S05]  /*1640*/  BRA `(.L_x_35) ;  /* 0x0000000000207947 */ /* 0x000fea0003800000 */
.L_x_30:
[----:B------:R-:W-:-:S04]  /*1650*/  LOP3.LUT R0, R13, 0x80000000, R12, 0x48, !PT ;  /* 0x800000000d007812 */ /* 0x000fc800078e480c */
[----:B------:R-:W-:Y:S01]  /*1660*/  LOP3.LUT R0, R0, 0x7f800000, RZ, 0xfc, !PT ;  /* 0x7f80000000007812 */ /* 0x000fe200078efcff */
[----:B------:R-:W-:Y:S06]  /*1670*/  BRA `(.L_x_35) ;  /* 0x0000000000147947 */ /* 0x000fec0003800000 */
.L_x_29:
[----:B------:R-:W-:Y:S01]  /*1680*/  LOP3.LUT R0, R13, 0x80000000, R12, 0x48, !PT ;  /* 0x800000000d007812 */ /* 0x000fe200078e480c */
[----:B------:R-:W-:Y:S06]  /*1690*/  BRA `(.L_x_35) ;  /* 0x00000000000c7947 */ /* 0x000fec0003800000 */
.L_x_28:
[----:B------:R-:W0:Y:S01]  /*16a0*/  MUFU.RSQ R0, -QNAN ;  /* 0xffc0000000007908 */ /* 0x000e220000001400 */
[----:B------:R-:W-:Y:S05]  /*16b0*/  BRA `(.L_x_35) ;  /* 0x0000000000047947 */ /* 0x000fea0003800000 */
.L_x_27:
[----:B------:R-:W-:-:S07]  /*16c0*/  FADD.FTZ R0, R0, R3 ;  /* 0x0000000300007221 */ /* 0x000fce0000010000 */
.L_x_35:
[----:B------:R-:W-:Y:S05]  /*16d0*/  BSYNC.RECONVERGENT B1 ;  /* 0x0000000000017941 */ /* 0x000fea0003800200 */
.L_x_25:
[----:B------:R-:W-:-:S04]  /*16e0*/  HFMA2 R11, -RZ, RZ, 0, 0 ;  /* 0x00000000ff0b7431 */ /* 0x000fc800000001ff */
[----:B0-----:R-:W-:Y:S05]  /*16f0*/  RET.REL.NODEC R10 `(_Z13softmaxKernelPfS_ii) ;  /* 0xffffffe80a407950 */ /* 0x001fea0003c3ffff */
.L_x_36:
[----:B------:R-:W-:-:S00]  /*1700*/  BRA `(.L_x_36) ;  /* 0xfffffffc00fc7947 */ /* 0x000fc0000383ffff */
[----:B------:R-:W-:-:S00]  /*1710*/  NOP ;  /* 0x0000000000007918 */ /* 0x000fc00000000000 */
        /* <DEDUP_REMOVED lines=14> */
.L_x_37:


//--------------------- .nv.shared._Z13softmaxKernelPfS_ii --------------------------
	.section	.nv.shared._Z13softmaxKernelPfS_ii,"aw",@nobits
	.sectionflags	@""
	.align	4
.nv.shared._Z13softmaxKernelPfS_ii:
	.zero		5120


//--------------------- .nv.shared.reserved.0     --------------------------
	.section	.nv.shared.reserved.0,"aw",@nobits
	.weak		__nv_reservedSMEM_offset_0_alias
	.size		__nv_reservedSMEM_offset_0_alias, 0, 64
	.other		__nv_reservedSMEM_offset_0_alias,@"STO_CUDA_RESERVED_SHARED STV_DEFAULT"
__nv_reservedSMEM_offset_0_alias:
	.zero		0
	.zero		64


//--------------------- .nv.constant0._Z13softmaxKernelPfS_ii --------------------------
	.section	.nv.constant0._Z13softmaxKernelPfS_ii,"a",@progbits
	.sectionflags	@""
	.align	4
.nv.constant0._Z13softmaxKernelPfS_ii:
	.zero		920


//--------------------- SYMBOLS --------------------------

	.type		.nv.reservedSmem.offset0,@object
	.size		.nv.reservedSmem.offset0,0x4
	.type		.nv.reservedSmem.cap,@object
	.size		.nv.reservedSmem.cap,0x4
